	.target	sm_100a

	.elftype	@"ET_EXEC"


//--------------------- .note.nv.tkinfo           --------------------------
	.section	.note.nv.tkinfo,"",@"SHT_NOTE"
	.sectionflags	@"SHF_NOTE_NV_TKINFO"
	.tkinfo
        /*0018*/ 	.word	0x00000002
        /*0030*/ 	.string	""
        /*0030*/ 	.string	"ptxas"
        /*0030*/ 	.string	"Cuda compilation tools, release 13.0, V13.0.88"
        /*0030*/ 	.string	"Build cuda_13.0.r13.0/compiler.36424714_0"
        /*0030*/ 	.string	"-arch sm_100a -m 64 "



//--------------------- .note.nv.cuinfo           --------------------------
	.section	.note.nv.cuinfo,"",@"SHT_NOTE"
	.sectionflags	@"SHF_NOTE_NV_CUINFO"
        /*0018*/ 	.short	0x0002
        /*001a*/ 	.short	0x0064
        /*001c*/ 	.short	0x0082
	.zero		2


//--------------------- .nv.info                  --------------------------
	.section	.nv.info,"",@"SHT_CUDA_INFO"
	.align	4


	//----- nvinfo : EIATTR_REGCOUNT
	.align		4
        /*0000*/ 	.byte	0x04, 0x2f
        /*0002*/ 	.short	(.L_19 - .L_18)
	.align		4
.L_18:
        /*0004*/ 	.word	index@(_ZN7cutlass13device_kernelINS_4gemm6kernel13GemmUniversalIN4cute5tupleIJiiiiEEENS1_10collective13CollectiveMmaINS1_35MainloopSm100TmaUmmaWarpSpecializedILi13ELi2ELi4ENS5_IJNS4_1CILi4EEESB_NSA_ILi1EEEEEEEENS5_IJNSA_ILi128EEESF_SF_EEENS_12float_e4m3_tENS5_IJlSC_lEEESH_SI_NS4_8TiledMMAINS4_8MMA_AtomIJNS4_10MMA_TraitsINS4_25SM100_MMA_F8F6F4_2x1SM_SSEJSH_SH_fSF_SF_NS4_17integral_constantINS4_4UMMA5MajorELSP_0EEESQ_NSN_INSO_7ScaleInELSR_0EEESS_EEEEEENS4_6LayoutINS5_IJSC_SC_SC_EEENS5_IJNSA_ILi0EEESX_SX_EEEEENS5_IJNS4_10UnderscoreES10_S10_EEEEENS4_28SM100_TMA_2SM_LOAD_MULTICASTENS4_14ComposedLayoutINS4_7SwizzleILi3ELi4ELi3EEENS4_18smem_ptr_flag_bitsILi8EEENSV_INS5_IJNSA_ILi8EEESF_EEENS5_IJSF_SC_EEEEEEEvNS4_8identityES13_S1D_vS1E_EENS_8epilogue10collective18CollectiveEpilogueINS1G_23Sm100TmaWarpSpecializedILi2ELi2ELi32ELb0ELb0EEEJNS5_IJNSA_ILi64EEESF_SF_EEENS5_IJNSV_IS1L_SC_EENSV_INS5_IJNSA_ILi32EEENSA_ILi2EEEEEENS5_IJSC_S1L_EEEEEEEESH_SI_SH_SI_NS1G_6fusion15FusionCallbacksIS1K_NS1U_17LinearCombinationISH_fSH_fLNS_15FloatRoundStyleE2EEES1M_S1T_JEEENS4_5SM1004TMEM4LOAD26SM100_TMEM_LOAD_32dp32b32xENS4_13SM90_TMA_LOADENS14_INS15_ILi1ELi4ELi3EEES18_NSV_INS5_IJS19_S1O_EEENS5_IJS1O_SC_EEEEEEENS4_39AutoVectorizingCopyWithAssumedAlignmentILi128EEENS4_14SM90_TMA_STOREES29_S2B_S2B_EEEvvEEEEvNT_6ParamsE)
        /*0008*/ 	.word	0x00000074


	//----- nvinfo : EIATTR_FRAME_SIZE
	.align		4
.L_19:
        /*000c*/ 	.byte	0x04, 0x11
        /*000e*/ 	.short	(.L_21 - .L_20)
	.align		4
.L_20:
        /*0010*/ 	.word	index@($__internal_2_$__cuda_sm10x_tcgen05_guardrail_trap_unallocated_columns_being_dealloced)
        /*0014*/ 	.word	0x00000000


	//----- nvinfo : EIATTR_FRAME_SIZE
	.align		4
.L_21:
        /*0018*/ 	.byte	0x04, 0x11
        /*001a*/ 	.short	(.L_23 - .L_22)
	.align		4
.L_22:
        /*001c*/ 	.word	index@($__internal_1_$__cuda_sm10x_tcgen05_guardrail_trap_phase_invalid_during_alloc)
        /*0020*/ 	.word	0x00000000


	//----- nvinfo : EIATTR_FRAME_SIZE
	.align		4
.L_23:
        /*0024*/ 	.byte	0x04, 0x11
        /*0026*/ 	.short	(.L_25 - .L_24)
	.align		4
.L_24:
        /*0028*/ 	.word	index@($__internal_0_$__cuda_sm10x_tcgen05_guardrail_trap_col_being_dealloced_not_returned_by_alloc)
        /*002c*/ 	.word	0x00000000


	//----- nvinfo : EIATTR_FRAME_SIZE
	.align		4
.L_25:
        /*0030*/ 	.byte	0x04, 0x11
        /*0032*/ 	.short	(.L_27 - .L_26)
	.align		4
.L_26:
        /*0034*/ 	.word	index@(_ZN7cutlass13device_kernelINS_4gemm6kernel13GemmUniversalIN4cute5tupleIJiiiiEEENS1_10collective13CollectiveMmaINS1_35MainloopSm100TmaUmmaWarpSpecializedILi13ELi2ELi4ENS5_IJNS4_1CILi4EEESB_NSA_ILi1EEEEEEEENS5_IJNSA_ILi128EEESF_SF_EEENS_12float_e4m3_tENS5_IJlSC_lEEESH_SI_NS4_8TiledMMAINS4_8MMA_AtomIJNS4_10MMA_TraitsINS4_25SM100_MMA_F8F6F4_2x1SM_SSEJSH_SH_fSF_SF_NS4_17integral_constantINS4_4UMMA5MajorELSP_0EEESQ_NSN_INSO_7ScaleInELSR_0EEESS_EEEEEENS4_6LayoutINS5_IJSC_SC_SC_EEENS5_IJNSA_ILi0EEESX_SX_EEEEENS5_IJNS4_10UnderscoreES10_S10_EEEEENS4_28SM100_TMA_2SM_LOAD_MULTICASTENS4_14ComposedLayoutINS4_7SwizzleILi3ELi4ELi3EEENS4_18smem_ptr_flag_bitsILi8EEENSV_INS5_IJNSA_ILi8EEESF_EEENS5_IJSF_SC_EEEEEEEvNS4_8identityES13_S1D_vS1E_EENS_8epilogue10collective18CollectiveEpilogueINS1G_23Sm100TmaWarpSpecializedILi2ELi2ELi32ELb0ELb0EEEJNS5_IJNSA_ILi64EEESF_SF_EEENS5_IJNSV_IS1L_SC_EENSV_INS5_IJNSA_ILi32EEENSA_ILi2EEEEEENS5_IJSC_S1L_EEEEEEEESH_SI_SH_SI_NS1G_6fusion15FusionCallbacksIS1K_NS1U_17LinearCombinationISH_fSH_fLNS_15FloatRoundStyleE2EEES1M_S1T_JEEENS4_5SM1004TMEM4LOAD26SM100_TMEM_LOAD_32dp32b32xENS4_13SM90_TMA_LOADENS14_INS15_ILi1ELi4ELi3EEES18_NSV_INS5_IJS19_S1O_EEENS5_IJS1O_SC_EEEEEEENS4_39AutoVectorizingCopyWithAssumedAlignmentILi128EEENS4_14SM90_TMA_STOREES29_S2B_S2B_EEEvvEEEEvNT_6ParamsE)
        /*0038*/ 	.word	0x00000000


	//----- nvinfo : EIATTR_MIN_STACK_SIZE
	.align		4
.L_27:
        /*003c*/ 	.byte	0x04, 0x12
        /*003e*/ 	.short	(.L_29 - .L_28)
	.align		4
.L_28:
        /*0040*/ 	.word	index@(_ZN7cutlass13device_kernelINS_4gemm6kernel13GemmUniversalIN4cute5tupleIJiiiiEEENS1_10collective13CollectiveMmaINS1_35MainloopSm100TmaUmmaWarpSpecializedILi13ELi2ELi4ENS5_IJNS4_1CILi4EEESB_NSA_ILi1EEEEEEEENS5_IJNSA_ILi128EEESF_SF_EEENS_12float_e4m3_tENS5_IJlSC_lEEESH_SI_NS4_8TiledMMAINS4_8MMA_AtomIJNS4_10MMA_TraitsINS4_25SM100_MMA_F8F6F4_2x1SM_SSEJSH_SH_fSF_SF_NS4_17integral_constantINS4_4UMMA5MajorELSP_0EEESQ_NSN_INSO_7ScaleInELSR_0EEESS_EEEEEENS4_6LayoutINS5_IJSC_SC_SC_EEENS5_IJNSA_ILi0EEESX_SX_EEEEENS5_IJNS4_10UnderscoreES10_S10_EEEEENS4_28SM100_TMA_2SM_LOAD_MULTICASTENS4_14ComposedLayoutINS4_7SwizzleILi3ELi4ELi3EEENS4_18smem_ptr_flag_bitsILi8EEENSV_INS5_IJNSA_ILi8EEESF_EEENS5_IJSF_SC_EEEEEEEvNS4_8identityES13_S1D_vS1E_EENS_8epilogue10collective18CollectiveEpilogueINS1G_23Sm100TmaWarpSpecializedILi2ELi2ELi32ELb0ELb0EEEJNS5_IJNSA_ILi64EEESF_SF_EEENS5_IJNSV_IS1L_SC_EENSV_INS5_IJNSA_ILi32EEENSA_ILi2EEEEEENS5_IJSC_S1L_EEEEEEEESH_SI_SH_SI_NS1G_6fusion15FusionCallbacksIS1K_NS1U_17LinearCombinationISH_fSH_fLNS_15FloatRoundStyleE2EEES1M_S1T_JEEENS4_5SM1004TMEM4LOAD26SM100_TMEM_LOAD_32dp32b32xENS4_13SM90_TMA_LOADENS14_INS15_ILi1ELi4ELi3EEES18_NSV_INS5_IJS19_S1O_EEENS5_IJS1O_SC_EEEEEEENS4_39AutoVectorizingCopyWithAssumedAlignmentILi128EEENS4_14SM90_TMA_STOREES29_S2B_S2B_EEEvvEEEEvNT_6ParamsE)
        /*0044*/ 	.word	0x00000000
.L_29:


//--------------------- .nv.compat                --------------------------
	.section	.nv.compat,"",@"SHT_CUDA_COMPAT_INFO"
	.align	4
        /*0000*/ 	.byte	0x02, 0x09, 0x01, 0x00, 0x02, 0x02, 0x02, 0x00, 0x02, 0x05, 0x05, 0x00, 0x03, 0x07, 0x01, 0x01
        /*0010*/ 	.byte	0x02, 0x03, 0x01, 0x00, 0x02, 0x06, 0x01, 0x00, 0x04, 0x0b, 0x08, 0x00, 0x09, 0x00, 0x00, 0x00
        /*0020*/ 	.byte	0x00, 0x00, 0x00, 0x00


//--------------------- .nv.info._ZN7cutlass13device_kernelINS_4gemm6kernel13GemmUniversalIN4cute5tupleIJiiiiEEENS1_10collective13CollectiveMmaINS1_35MainloopSm100TmaUmmaWarpSpecializedILi13ELi2ELi4ENS5_IJNS4_1CILi4EEESB_NSA_ILi1EEEEEEEENS5_IJNSA_ILi128EEESF_SF_EEENS_12float_e4m3_tENS5_IJlSC_lEEESH_SI_NS4_8TiledMMAINS4_8MMA_AtomIJNS4_10MMA_TraitsINS4_25SM100_MMA_F8F6F4_2x1SM_SSEJSH_SH_fSF_SF_NS4_17integral_constantINS4_4UMMA5MajorELSP_0EEESQ_NSN_INSO_7ScaleInELSR_0EEESS_EEEEEENS4_6LayoutINS5_IJSC_SC_SC_EEENS5_IJNSA_ILi0EEESX_SX_EEEEENS5_IJNS4_10UnderscoreES10_S10_EEEEENS4_28SM100_TMA_2SM_LOAD_MULTICASTENS4_14ComposedLayoutINS4_7SwizzleILi3ELi4ELi3EEENS4_18smem_ptr_flag_bitsILi8EEENSV_INS5_IJNSA_ILi8EEESF_EEENS5_IJSF_SC_EEEEEEEvNS4_8identityES13_S1D_vS1E_EENS_8epilogue10collective18CollectiveEpilogueINS1G_23Sm100TmaWarpSpecializedILi2ELi2ELi32ELb0ELb0EEEJNS5_IJNSA_ILi64EEESF_SF_EEENS5_IJNSV_IS1L_SC_EENSV_INS5_IJNSA_ILi32EEENSA_ILi2EEEEEENS5_IJSC_S1L_EEEEEEEESH_SI_SH_SI_NS1G_6fusion15FusionCallbacksIS1K_NS1U_17LinearCombinationISH_fSH_fLNS_15FloatRoundStyleE2EEES1M_S1T_JEEENS4_5SM1004TMEM4LOAD26SM100_TMEM_LOAD_32dp32b32xENS4_13SM90_TMA_LOADENS14_INS15_ILi1ELi4ELi3EEES18_NSV_INS5_IJS19_S1O_EEENS5_IJS1O_SC_EEEEEEENS4_39AutoVectorizingCopyWithAssumedAlignmentILi128EEENS4_14SM90_TMA_STOREES29_S2B_S2B_EEEvvEEEEvNT_6ParamsE --------------------------
	.section	.nv.info._ZN7cutlass13device_kernelINS_4gemm6kernel13GemmUniversalIN4cute5tupleIJiiiiEEENS1_10collective13CollectiveMmaINS1_35MainloopSm100TmaUmmaWarpSpecializedILi13ELi2ELi4ENS5_IJNS4_1CILi4EEESB_NSA_ILi1EEEEEEEENS5_IJNSA_ILi128EEESF_SF_EEENS_12float_e4m3_tENS5_IJlSC_lEEESH_SI_NS4_8TiledMMAINS4_8MMA_AtomIJNS4_10MMA_TraitsINS4_25SM100_MMA_F8F6F4_2x1SM_SSEJSH_SH_fSF_SF_NS4_17integral_constantINS4_4UMMA5MajorELSP_0EEESQ_NSN_INSO_7ScaleInELSR_0EEESS_EEEEEENS4_6LayoutINS5_IJSC_SC_SC_EEENS5_IJNSA_ILi0EEESX_SX_EEEEENS5_IJNS4_10UnderscoreES10_S10_EEEEENS4_28SM100_TMA_2SM_LOAD_MULTICASTENS4_14ComposedLayoutINS4_7SwizzleILi3ELi4ELi3EEENS4_18smem_ptr_flag_bitsILi8EEENSV_INS5_IJNSA_ILi8EEESF_EEENS5_IJSF_SC_EEEEEEEvNS4_8identityES13_S1D_vS1E_EENS_8epilogue10collective18CollectiveEpilogueINS1G_23Sm100TmaWarpSpecializedILi2ELi2ELi32ELb0ELb0EEEJNS5_IJNSA_ILi64EEESF_SF_EEENS5_IJNSV_IS1L_SC_EENSV_INS5_IJNSA_ILi32EEENSA_ILi2EEEEEENS5_IJSC_S1L_EEEEEEEESH_SI_SH_SI_NS1G_6fusion15FusionCallbacksIS1K_NS1U_17LinearCombinationISH_fSH_fLNS_15FloatRoundStyleE2EEES1M_S1T_JEEENS4_5SM1004TMEM4LOAD26SM100_TMEM_LOAD_32dp32b32xENS4_13SM90_TMA_LOADENS14_INS15_ILi1ELi4ELi3EEES18_NSV_INS5_IJS19_S1O_EEENS5_IJS1O_SC_EEEEEEENS4_39AutoVectorizingCopyWithAssumedAlignmentILi128EEENS4_14SM90_TMA_STOREES29_S2B_S2B_EEEvvEEEEvNT_6ParamsE,"",@"SHT_CUDA_INFO"
	.sectionflags	@""
	.align	4


	//----- nvinfo : EIATTR_CUDA_API_VERSION
	.align		4
        /*0000*/ 	.byte	0x04, 0x37
        /*0002*/ 	.short	(.L_31 - .L_30)
.L_30:
        /*0004*/ 	.word	0x00000082


	//----- nvinfo : EIATTR_KPARAM_INFO
	.align		4
.L_31:
        /*0008*/ 	.byte	0x04, 0x17
        /*000a*/ 	.short	(.L_33 - .L_32)
.L_32:
        /*000c*/ 	.word	0x00000000
        /*0010*/ 	.short	0x0000
        /*0012*/ 	.short	0x0000
        /*0014*/ 	.byte	0x00, 0xf0, 0x01, 0x20


	//----- nvinfo : EIATTR_AT_ENTRY_FRAGMENTS
	.align		4
.L_33:
        /*0018*/ 	.byte	0x04, 0x4f
        /*001a*/ 	.short	(.L_35 - .L_34)


	//   ....[0]....
.L_34:
        /*001c*/ 	.word	0x00000007


	//----- nvinfo : EIATTR_RESERVED_SMEM_USED
	.align		4
.L_35:
        /*0020*/ 	.byte	0x01, 0x41
	.zero		2


	//----- nvinfo : EIATTR_SPARSE_MMA_MASK
	.align		4
        /*0024*/ 	.byte	0x03, 0x50
        /*0026*/ 	.short	0x0000


	//----- nvinfo : EIATTR_TCGEN05_2CTA_USED
	.align		4
        /*0028*/ 	.byte	0x01, 0x52
	.zero		2


	//----- nvinfo : EIATTR_MAXREG_COUNT
	.align		4
        /*002c*/ 	.byte	0x03, 0x1b
        /*002e*/ 	.short	0x00ff


	//----- nvinfo : EIATTR_NUM_BARRIERS
	.align		4
        /*0030*/ 	.byte	0x02, 0x4c
        /*0032*/ 	.byte	0x07
	.zero		1


	//----- nvinfo : EIATTR_EXTERNS
	.align		4
        /*0034*/ 	.byte	0x04, 0x0f
        /*0036*/ 	.short	(.L_37 - .L_36)


	//   ....[0]....
	.align		4
.L_36:
        /*0038*/ 	.word	index@(__assertfail)


	//----- nvinfo : EIATTR_MERCURY_ISA_VERSION
	.align		4
.L_37:
        /*003c*/ 	.byte	0x03, 0x5f
        /*003e*/ 	.short	0x0101


	//----- nvinfo : EIATTR_INT_WARP_WIDE_INSTR_OFFSETS
	.align		4
        /*0040*/ 	.byte	0x04, 0x31
        /*0042*/ 	.short	(.L_39 - .L_38)


	//   ....[0]....
.L_38:
        /*0044*/ 	.word	0x00000e70


	//   ....[1]....
        /*0048*/ 	.word	0x00000f10


	//   ....[2]....
        /*004c*/ 	.word	0x00004b90


	//   ....[3]....
        /*0050*/ 	.word	0x00004bb0


	//   ....[4]....
        /*0054*/ 	.word	0x00004be0


	//   ....[5]....
        /*0058*/ 	.word	0x00005700


	//   ....[6]....
        /*005c*/ 	.word	0x000057a0


	//   ....[7]....
        /*0060*/ 	.word	0x00005850


	//   ....[8]....
        /*0064*/ 	.word	0x000058f0


	//   ....[9]....
        /*0068*/ 	.word	0x000059e0


	//   ....[10]....
        /*006c*/ 	.word	0x00005ab0


	//----- nvinfo : EIATTR_COOP_GROUP_MASK_REGIDS
	.align		4
.L_39:
        /*0070*/ 	.byte	0x04, 0x29
        /*0072*/ 	.short	(.L_41 - .L_40)


	//   ....[0]....
.L_40:
        /*0074*/ 	.word	0xffffffff


	//   ....[1]....
        /*0078*/ 	.word	0xffffffff


	//   ....[2]....
        /*007c*/ 	.word	0xffffffff


	//   ....[3]....
        /*0080*/ 	.word	0xffffffff


	//   ....[4]....
        /*0084*/ 	.word	0xffffffff


	//   ....[5]....
        /*0088*/ 	.word	0xffffffff


	//   ....[6]....
        /*008c*/ 	.word	0xffffffff


	//   ....[7]....
        /*0090*/ 	.word	0xffffffff


	//   ....[8]....
        /*0094*/ 	.word	0xffffffff


	//   ....[9]....
        /*0098*/ 	.word	0xffffffff


	//   ....[10]....
        /*009c*/ 	.word	0xffffffff


	//   ....[11]....
        /*00a0*/ 	.word	0xffffffff


	//   ....[12]....
        /*00a4*/ 	.word	0xffffffff


	//   ....[13]....
        /*00a8*/ 	.word	0xffffffff


	//----- nvinfo : EIATTR_COOP_GROUP_INSTR_OFFSETS
	.align		4
.L_41:
        /*00ac*/ 	.byte	0x04, 0x28
        /*00ae*/ 	.short	(.L_43 - .L_42)


	//   ....[0]....
.L_42:
        /*00b0*/ 	.word	0x000000b0


	//   ....[1]....
        /*00b4*/ 	.word	0x00000510


	//   ....[2]....
        /*00b8*/ 	.word	0x00000820


	//   ....[3]....
        /*00bc*/ 	.word	0x00000970


	//   ....[4]....
        /*00c0*/ 	.word	0x00000a60


	//   ....[5]....
        /*00c4*/ 	.word	0x00000bc0


	//   ....[6]....
        /*00c8*/ 	.word	0x00000d50


	//   ....[7]....
        /*00cc*/ 	.word	0x00000f90


	//   ....[8]....
        /*00d0*/ 	.word	0x000025c0


	//   ....[9]....
        /*00d4*/ 	.word	0x00003970


	//   ....[10]....
        /*00d8*/ 	.word	0x00003e40


	//   ....[11]....
        /*00dc*/ 	.word	0x00003e70


	//   ....[12]....
        /*00e0*/ 	.word	0x00004a90


	//   ....[13]....
        /*00e4*/ 	.word	0x00004ca0


	//----- nvinfo : EIATTR_VRC_CTA_INIT_COUNT
	.align		4
.L_43:
        /*00e8*/ 	.byte	0x02, 0x4a
        /*00ea*/ 	.byte	0x80
	.zero		1


	//----- nvinfo : EIATTR_SYSCALL_OFFSETS
	.align		4
        /*00ec*/ 	.byte	0x04, 0x46
        /*00ee*/ 	.short	(.L_45 - .L_44)


	//   ....[0]....
.L_44:
        /*00f0*/ 	.word	0x000065d0


	//   ....[1]....
        /*00f4*/ 	.word	0x00006710


	//   ....[2]....
        /*00f8*/ 	.word	0x00006ef0


	//   ....[3]....
        /*00fc*/ 	.word	0x00007ce0


	//----- nvinfo : EIATTR_MBARRIER_INSTR_OFFSETS
	.align		4
.L_45:
        /*0100*/ 	.byte	0x04, 0x39
        /*0102*/ 	.short	(.L_47 - .L_46)


	//   ....[0]....
.L_46:
        /*0104*/ 	.word	0x00000660
        /*0108*/ 	.word	0x000000ff
        /*010c*/ 	.word	0x00000000
        /*0110*/ 	.short	0x0100
        /*0112*/ 	.byte	0x04
	.zero		1


	//   ....[1]....
        /*0114*/ 	.word	0x00000670
        /*0118*/ 	.word	0x000000ff
        /*011c*/ 	.word	0x00000068
        /*0120*/ 	.short	0x0100
        /*0122*/ 	.byte	0x04
	.zero		1


	//   ....[2]....
        /*0124*/ 	.word	0x00000680
        /*0128*/ 	.word	0x000000ff
        /*012c*/ 	.word	0x00000008
        /*0130*/ 	.short	0x0100
        /*0132*/ 	.byte	0x04
	.zero		1


	//   ....[3]....
        /*0134*/ 	.word	0x00000690
        /*0138*/ 	.word	0x000000ff
        /*013c*/ 	.word	0x00000070
        /*0140*/ 	.short	0x0100
        /*0142*/ 	.byte	0x04
	.zero		1


	//   ....[4]....
        /*0144*/ 	.word	0x000006a0
        /*0148*/ 	.word	0x000000ff
        /*014c*/ 	.word	0x00000010
        /*0150*/ 	.short	0x0100
        /*0152*/ 	.byte	0x04
	.zero		1


	//   ....[5]....
        /*0154*/ 	.word	0x000006b0
        /*0158*/ 	.word	0x000000ff
        /*015c*/ 	.word	0x00000078
        /*0160*/ 	.short	0x0100
        /*0162*/ 	.byte	0x04
	.zero		1


	//   ....[6]....
        /*0164*/ 	.word	0x000006c0
        /*0168*/ 	.word	0x000000ff
        /*016c*/ 	.word	0x00000018
        /*0170*/ 	.short	0x0100
        /*0172*/ 	.byte	0x04
	.zero		1


	//   ....[7]....
        /*0174*/ 	.word	0x000006d0
        /*0178*/ 	.word	0x000000ff
        /*017c*/ 	.word	0x00000080
        /*0180*/ 	.short	0x0100
        /*0182*/ 	.byte	0x04
	.zero		1


	//   ....[8]....
        /*0184*/ 	.word	0x000006e0
        /*0188*/ 	.word	0x000000ff
        /*018c*/ 	.word	0x00000020
        /*0190*/ 	.short	0x0100
        /*0192*/ 	.byte	0x04
	.zero		1


	//   ....[9]....
        /*0194*/ 	.word	0x000006f0
        /*0198*/ 	.word	0x000000ff
        /*019c*/ 	.word	0x00000088
        /*01a0*/ 	.short	0x0100
        /*01a2*/ 	.byte	0x04
	.zero		1


	//   ....[10]....
        /*01a4*/ 	.word	0x00000700
        /*01a8*/ 	.word	0x000000ff
        /*01ac*/ 	.word	0x00000028
        /*01b0*/ 	.short	0x0100
        /*01b2*/ 	.byte	0x04
	.zero		1


	//   ....[11]....
        /*01b4*/ 	.word	0x00000710
        /*01b8*/ 	.word	0x000000ff
        /*01bc*/ 	.word	0x00000090
        /*01c0*/ 	.short	0x0100
        /*01c2*/ 	.byte	0x04
	.zero		1


	//   ....[12]....
        /*01c4*/ 	.word	0x00000720
        /*01c8*/ 	.word	0x000000ff
        /*01cc*/ 	.word	0x00000030
        /*01d0*/ 	.short	0x0100
        /*01d2*/ 	.byte	0x04
	.zero		1


	//   ....[13]....
        /*01d4*/ 	.word	0x00000730
        /*01d8*/ 	.word	0x000000ff
        /*01dc*/ 	.word	0x00000098
        /*01e0*/ 	.short	0x0100
        /*01e2*/ 	.byte	0x04
	.zero		1


	//   ....[14]....
        /*01e4*/ 	.word	0x00000740
        /*01e8*/ 	.word	0x000000ff
        /*01ec*/ 	.word	0x00000038
        /*01f0*/ 	.short	0x0100
        /*01f2*/ 	.byte	0x04
	.zero		1


	//   ....[15]....
        /*01f4*/ 	.word	0x00000750
        /*01f8*/ 	.word	0x000000ff
        /*01fc*/ 	.word	0x000000a0
        /*0200*/ 	.short	0x0100
        /*0202*/ 	.byte	0x04
	.zero		1


	//   ....[16]....
        /*0204*/ 	.word	0x00000760
        /*0208*/ 	.word	0x000000ff
        /*020c*/ 	.word	0x00000040
        /*0210*/ 	.short	0x0100
        /*0212*/ 	.byte	0x04
	.zero		1


	//   ....[17]....
        /*0214*/ 	.word	0x00000770
        /*0218*/ 	.word	0x000000ff
        /*021c*/ 	.word	0x000000a8
        /*0220*/ 	.short	0x0100
        /*0222*/ 	.byte	0x04
	.zero		1


	//   ....[18]....
        /*0224*/ 	.word	0x00000780
        /*0228*/ 	.word	0x000000ff
        /*022c*/ 	.word	0x00000048
        /*0230*/ 	.short	0x0100
        /*0232*/ 	.byte	0x04
	.zero		1


	//   ....[19]....
        /*0234*/ 	.word	0x00000790
        /*0238*/ 	.word	0x000000ff
        /*023c*/ 	.word	0x000000b0
        /*0240*/ 	.short	0x0100
        /*0242*/ 	.byte	0x04
	.zero		1


	//   ....[20]....
        /*0244*/ 	.word	0x000007a0
        /*0248*/ 	.word	0x000000ff
        /*024c*/ 	.word	0x00000050
        /*0250*/ 	.short	0x0100
        /*0252*/ 	.byte	0x04
	.zero		1


	//   ....[21]....
        /*0254*/ 	.word	0x000007b0
        /*0258*/ 	.word	0x000000ff
        /*025c*/ 	.word	0x000000b8
        /*0260*/ 	.short	0x0100
        /*0262*/ 	.byte	0x04
	.zero		1


	//   ....[22]....
        /*0264*/ 	.word	0x000007c0
        /*0268*/ 	.word	0x000000ff
        /*026c*/ 	.word	0x00000058
        /*0270*/ 	.short	0x0100
        /*0272*/ 	.byte	0x04
	.zero		1


	//   ....[23]....
        /*0274*/ 	.word	0x000007d0
        /*0278*/ 	.word	0x000000ff
        /*027c*/ 	.word	0x000000c0
        /*0280*/ 	.short	0x0100
        /*0282*/ 	.byte	0x04
	.zero		1


	//   ....[24]....
        /*0284*/ 	.word	0x000007e0
        /*0288*/ 	.word	0x000000ff
        /*028c*/ 	.word	0x00000060
        /*0290*/ 	.short	0x0100
        /*0292*/ 	.byte	0x04
	.zero		1


	//   ....[25]....
        /*0294*/ 	.word	0x000007f0
        /*0298*/ 	.word	0x000000ff
        /*029c*/ 	.word	0x000000c8
        /*02a0*/ 	.short	0x0100
        /*02a2*/ 	.byte	0x04
	.zero		1


	//   ....[26]....
        /*02a4*/ 	.word	0x00000920
        /*02a8*/ 	.word	0x000000ff
        /*02ac*/ 	.word	0x000000d0
        /*02b0*/ 	.short	0x0100
        /*02b2*/ 	.byte	0x04
	.zero		1


	//   ....[27]....
        /*02b4*/ 	.word	0x00000930
        /*02b8*/ 	.word	0x000000ff
        /*02bc*/ 	.word	0x000000e0
        /*02c0*/ 	.short	0x0100
        /*02c2*/ 	.byte	0x04
	.zero		1


	//   ....[28]....
        /*02c4*/ 	.word	0x00000940
        /*02c8*/ 	.word	0x000000ff
        /*02cc*/ 	.word	0x000000d8
        /*02d0*/ 	.short	0x0100
        /*02d2*/ 	.byte	0x04
	.zero		1


	//   ....[29]....
        /*02d4*/ 	.word	0x00000950
        /*02d8*/ 	.word	0x000000ff
        /*02dc*/ 	.word	0x000000e8
        /*02e0*/ 	.short	0x0100
        /*02e2*/ 	.byte	0x04
	.zero		1


	//   ....[30]....
        /*02e4*/ 	.word	0x00000a30
        /*02e8*/ 	.word	0x000000ff
        /*02ec*/ 	.word	0x000000f0
        /*02f0*/ 	.short	0x0100
        /*02f2*/ 	.byte	0x06
	.zero		1


	//   ....[31]....
        /*02f4*/ 	.word	0x00000a40
        /*02f8*/ 	.word	0x000000ff
        /*02fc*/ 	.word	0x000000f8
        /*0300*/ 	.short	0x0100
        /*0302*/ 	.byte	0x06
	.zero		1


	//   ....[32]....
        /*0304*/ 	.word	0x00000b70
        /*0308*/ 	.word	0x000000ff
        /*030c*/ 	.word	0x00000100
        /*0310*/ 	.short	0x0100
        /*0312*/ 	.byte	0x06
	.zero		1


	//   ....[33]....
        /*0314*/ 	.word	0x00000b80
        /*0318*/ 	.word	0x000000ff
        /*031c*/ 	.word	0x00000110
        /*0320*/ 	.short	0x0100
        /*0322*/ 	.byte	0x06
	.zero		1


	//   ....[34]....
        /*0324*/ 	.word	0x00000b90
        /*0328*/ 	.word	0x000000ff
        /*032c*/ 	.word	0x00000108
        /*0330*/ 	.short	0x0100
        /*0332*/ 	.byte	0x06
	.zero		1


	//   ....[35]....
        /*0334*/ 	.word	0x00000ba0
        /*0338*/ 	.word	0x000000ff
        /*033c*/ 	.word	0x00000118
        /*0340*/ 	.short	0x0100
        /*0342*/ 	.byte	0x06
	.zero		1


	//   ....[36]....
        /*0344*/ 	.word	0x00000cc0
        /*0348*/ 	.word	0x000000ff
        /*034c*/ 	.word	0x00000120
        /*0350*/ 	.short	0x0100
        /*0352*/ 	.byte	0x04
	.zero		1


	//   ....[37]....
        /*0354*/ 	.word	0x00000cd0
        /*0358*/ 	.word	0x000000ff
        /*035c*/ 	.word	0x00000140
        /*0360*/ 	.short	0x0100
        /*0362*/ 	.byte	0x04
	.zero		1


	//   ....[38]....
        /*0364*/ 	.word	0x00000ce0
        /*0368*/ 	.word	0x000000ff
        /*036c*/ 	.word	0x00000128
        /*0370*/ 	.short	0x0100
        /*0372*/ 	.byte	0x04
	.zero		1


	//   ....[39]....
        /*0374*/ 	.word	0x00000cf0
        /*0378*/ 	.word	0x000000ff
        /*037c*/ 	.word	0x00000148
        /*0380*/ 	.short	0x0100
        /*0382*/ 	.byte	0x04
	.zero		1


	//   ....[40]....
        /*0384*/ 	.word	0x00000d00
        /*0388*/ 	.word	0x000000ff
        /*038c*/ 	.word	0x00000130
        /*0390*/ 	.short	0x0100
        /*0392*/ 	.byte	0x04
	.zero		1


	//   ....[41]....
        /*0394*/ 	.word	0x00000d10
        /*0398*/ 	.word	0x000000ff
        /*039c*/ 	.word	0x00000150
        /*03a0*/ 	.short	0x0100
        /*03a2*/ 	.byte	0x04
	.zero		1


	//   ....[42]....
        /*03a4*/ 	.word	0x00000d20
        /*03a8*/ 	.word	0x000000ff
        /*03ac*/ 	.word	0x00000138
        /*03b0*/ 	.short	0x0100
        /*03b2*/ 	.byte	0x04
	.zero		1


	//   ....[43]....
        /*03b4*/ 	.word	0x00000d30
        /*03b8*/ 	.word	0x000000ff
        /*03bc*/ 	.word	0x00000158
        /*03c0*/ 	.short	0x0100
        /*03c2*/ 	.byte	0x04
	.zero		1


	//   ....[44]....
        /*03c4*/ 	.word	0x00000e20
        /*03c8*/ 	.word	0x000000ff
        /*03cc*/ 	.word	0x00000160
        /*03d0*/ 	.short	0x0100
        /*03d2*/ 	.byte	0x04
	.zero		1


	//   ....[45]....
        /*03d4*/ 	.word	0x00000e30
        /*03d8*/ 	.word	0x000000ff
        /*03dc*/ 	.word	0x00000170
        /*03e0*/ 	.short	0x0100
        /*03e2*/ 	.byte	0x04
	.zero		1


	//   ....[46]....
        /*03e4*/ 	.word	0x00000e40
        /*03e8*/ 	.word	0x000000ff
        /*03ec*/ 	.word	0x00000168
        /*03f0*/ 	.short	0x0100
        /*03f2*/ 	.byte	0x04
	.zero		1


	//   ....[47]....
        /*03f4*/ 	.word	0x00000e50
        /*03f8*/ 	.word	0x000000ff
        /*03fc*/ 	.word	0x00000178
        /*0400*/ 	.short	0x0100
        /*0402*/ 	.byte	0x04
	.zero		1


	//   ....[48]....
        /*0404*/ 	.word	0x00000f50
        /*0408*/ 	.word	0x000000ff
        /*040c*/ 	.word	0x00000180
        /*0410*/ 	.short	0x0100
        /*0412*/ 	.byte	0x06
	.zero		1


	//   ....[49]....
        /*0414*/ 	.word	0x00001da0
        /*0418*/ 	.word	0x00000003
        /*041c*/ 	.word	0x00000170
        /*0420*/ 	.short	0x010a
        /*0422*/ 	.byte	0xff
	.zero		1


	//   ....[50]....
        /*0424*/ 	.word	0x00001dd0
        /*0428*/ 	.word	0x00000003
        /*042c*/ 	.word	0x00000160
        /*0430*/ 	.short	0x0101
        /*0432*/ 	.byte	0xff
	.zero		1


	//   ....[51]....
        /*0434*/ 	.word	0x00001e90
        /*0438*/ 	.word	0x000000ff
        /*043c*/ 	.word	0x00000068
        /*0440*/ 	.short	0x010a
        /*0442*/ 	.byte	0x04
	.zero		1


	//   ....[52]....
        /*0444*/ 	.word	0x00001f60
        /*0448*/ 	.word	0x000000ff
        /*044c*/ 	.word	0x00000068
        /*0450*/ 	.short	0x010a
        /*0452*/ 	.byte	0x21
	.zero		1


	//   ....[53]....
        /*0454*/ 	.word	0x00002110
        /*0458*/ 	.word	0x000000ff
        /*045c*/ 	.word	0x00000068
        /*0460*/ 	.short	0x010a
        /*0462*/ 	.byte	0x05
	.zero		1


	//   ....[54]....
        /*0464*/ 	.word	0x00002240
        /*0468*/ 	.word	0x000000ff
        /*046c*/ 	.word	0x000000f8
        /*0470*/ 	.short	0x0101
        /*0472*/ 	.byte	0x06
	.zero		1


	//   ....[55]....
        /*0474*/ 	.word	0x00002260
        /*0478*/ 	.word	0x000000ff
        /*047c*/ 	.word	0x00000068
        /*0480*/ 	.short	0x010a
        /*0482*/ 	.byte	0x04
	.zero		1


	//   ....[56]....
        /*0484*/ 	.word	0x000022e0
        /*0488*/ 	.word	0x000000ff
        /*048c*/ 	.word	0x00000068
        /*0490*/ 	.short	0x010a
        /*0492*/ 	.byte	0x11
	.zero		1


	//   ....[57]....
        /*0494*/ 	.word	0x00002470
        /*0498*/ 	.word	0x000000ff
        /*049c*/ 	.word	0x00000068
        /*04a0*/ 	.short	0x010a
        /*04a2*/ 	.byte	0x05
	.zero		1


	//   ....[58]....
        /*04a4*/ 	.word	0x000025f0
        /*04a8*/ 	.word	0x00000003
        /*04ac*/ 	.word	0x00000100
        /*04b0*/ 	.short	0x010a
        /*04b2*/ 	.byte	0xff
	.zero		1


	//   ....[59]....
        /*04b4*/ 	.word	0x00002740
        /*04b8*/ 	.word	0x00000000
        /*04bc*/ 	.word	0x00000000
        /*04c0*/ 	.short	0x0101
        /*04c2*/ 	.byte	0xff
	.zero		1


	//   ....[60]....
        /*04c4*/ 	.word	0x00002ce0
        /*04c8*/ 	.word	0x000000ff
        /*04cc*/ 	.word	0x00000000
        /*04d0*/ 	.short	0x010a
        /*04d2*/ 	.byte	0x04
	.zero		1


	//   ....[61]....
        /*04d4*/ 	.word	0x00002d70
        /*04d8*/ 	.word	0x000000ff
        /*04dc*/ 	.word	0x00000000
        /*04e0*/ 	.short	0x010a
        /*04e2*/ 	.byte	0x05
	.zero		1


	//   ....[62]....
        /*04e4*/ 	.word	0x00002e00
        /*04e8*/ 	.word	0x000000ff
        /*04ec*/ 	.word	0x00000000
        /*04f0*/ 	.short	0x010a
        /*04f2*/ 	.byte	0x05
	.zero		1


	//   ....[63]....
        /*04f4*/ 	.word	0x00002e90
        /*04f8*/ 	.word	0x000000ff
        /*04fc*/ 	.word	0x00000000
        /*0500*/ 	.short	0x010a
        /*0502*/ 	.byte	0x05
	.zero		1


	//   ....[64]....
        /*0504*/ 	.word	0x00002f20
        /*0508*/ 	.word	0x000000ff
        /*050c*/ 	.word	0x00000000
        /*0510*/ 	.short	0x010a
        /*0512*/ 	.byte	0x05
	.zero		1


	//   ....[65]....
        /*0514*/ 	.word	0x00002fb0
        /*0518*/ 	.word	0x000000ff
        /*051c*/ 	.word	0x00000000
        /*0520*/ 	.short	0x010a
        /*0522*/ 	.byte	0x05
	.zero		1


	//   ....[66]....
        /*0524*/ 	.word	0x00003040
        /*0528*/ 	.word	0x000000ff
        /*052c*/ 	.word	0x00000000
        /*0530*/ 	.short	0x010a
        /*0532*/ 	.byte	0x05
	.zero		1


	//   ....[67]....
        /*0534*/ 	.word	0x000030d0
        /*0538*/ 	.word	0x000000ff
        /*053c*/ 	.word	0x00000000
        /*0540*/ 	.short	0x010a
        /*0542*/ 	.byte	0x05
	.zero		1


	//   ....[68]....
        /*0544*/ 	.word	0x00003160
        /*0548*/ 	.word	0x000000ff
        /*054c*/ 	.word	0x00000000
        /*0550*/ 	.short	0x010a
        /*0552*/ 	.byte	0x05
	.zero		1


	//   ....[69]....
        /*0554*/ 	.word	0x000031f0
        /*0558*/ 	.word	0x000000ff
        /*055c*/ 	.word	0x00000000
        /*0560*/ 	.short	0x010a
        /*0562*/ 	.byte	0x05
	.zero		1


	//   ....[70]....
        /*0564*/ 	.word	0x00003280
        /*0568*/ 	.word	0x000000ff
        /*056c*/ 	.word	0x00000000
        /*0570*/ 	.short	0x010a
        /*0572*/ 	.byte	0x05
	.zero		1


	//   ....[71]....
        /*0574*/ 	.word	0x00003310
        /*0578*/ 	.word	0x000000ff
        /*057c*/ 	.word	0x00000000
        /*0580*/ 	.short	0x010a
        /*0582*/ 	.byte	0x05
	.zero		1


	//   ....[72]....
        /*0584*/ 	.word	0x000033b0
        /*0588*/ 	.word	0x00000000
        /*058c*/ 	.word	0x00000000
        /*0590*/ 	.short	0x010a
        /*0592*/ 	.byte	0xff
	.zero		1


	//   ....[73]....
        /*0594*/ 	.word	0x000034d0
        /*0598*/ 	.word	0x00000002
        /*059c*/ 	.word	0x00000160
        /*05a0*/ 	.short	0x010a
        /*05a2*/ 	.byte	0xff
	.zero		1


	//   ....[74]....
        /*05a4*/ 	.word	0x00003530
        /*05a8*/ 	.word	0x00000004
        /*05ac*/ 	.word	0x00000000
        /*05b0*/ 	.short	0x0101
        /*05b2*/ 	.byte	0xff
	.zero		1


	//   ....[75]....
        /*05b4*/ 	.word	0x00003550
        /*05b8*/ 	.word	0x000000ff
        /*05bc*/ 	.word	0x00000110
        /*05c0*/ 	.short	0x010a
        /*05c2*/ 	.byte	0x04
	.zero		1


	//   ....[76]....
        /*05c4*/ 	.word	0x00003670
        /*05c8*/ 	.word	0x00000002
        /*05cc*/ 	.word	0x00000100
        /*05d0*/ 	.short	0x010a
        /*05d2*/ 	.byte	0xff
	.zero		1


	//   ....[77]....
        /*05d4*/ 	.word	0x00003780
        /*05d8*/ 	.word	0x00000002
        /*05dc*/ 	.word	0x00000000
        /*05e0*/ 	.short	0x0101
        /*05e2*/ 	.byte	0xff
	.zero		1


	//   ....[78]....
        /*05e4*/ 	.word	0x00003810
        /*05e8*/ 	.word	0x000000ff
        /*05ec*/ 	.word	0x00000110
        /*05f0*/ 	.short	0x0106
        /*05f2*/ 	.byte	0x04
	.zero		1


	//   ....[79]....
        /*05f4*/ 	.word	0x00003830
        /*05f8*/ 	.word	0x000000ff
        /*05fc*/ 	.word	0x00000110
        /*0600*/ 	.short	0x010a
        /*0602*/ 	.byte	0x04
	.zero		1


	//   ....[80]....
        /*0604*/ 	.word	0x000038c0
        /*0608*/ 	.word	0x000000ff
        /*060c*/ 	.word	0x00000110
        /*0610*/ 	.short	0x0106
        /*0612*/ 	.byte	0x07
	.zero		1


	//   ....[81]....
        /*0614*/ 	.word	0x00003900
        /*0618*/ 	.word	0x00000000
        /*061c*/ 	.word	0x00000110
        /*0620*/ 	.short	0x010a
        /*0622*/ 	.byte	0xff
	.zero		1


	//   ....[82]....
        /*0624*/ 	.word	0x00003b40
        /*0628*/ 	.word	0x000000ff
        /*062c*/ 	.word	0x00000008
        /*0630*/ 	.short	0x010a
        /*0632*/ 	.byte	0x05
	.zero		1


	//   ....[83]....
        /*0634*/ 	.word	0x00003b60
        /*0638*/ 	.word	0x000000ff
        /*063c*/ 	.word	0x00000008
        /*0640*/ 	.short	0x010a
        /*0642*/ 	.byte	0x05
	.zero		1


	//   ....[84]....
        /*0644*/ 	.word	0x00003cf0
        /*0648*/ 	.word	0x000000ff
        /*064c*/ 	.word	0x00000008
        /*0650*/ 	.short	0x010a
        /*0652*/ 	.byte	0x05
	.zero		1


	//   ....[85]....
        /*0654*/ 	.word	0x00003d10
        /*0658*/ 	.word	0x000000ff
        /*065c*/ 	.word	0x00000008
        /*0660*/ 	.short	0x010a
        /*0662*/ 	.byte	0x05
	.zero		1


	//   ....[86]....
        /*0664*/ 	.word	0x00003dd0
        /*0668*/ 	.word	0x000000ff
        /*066c*/ 	.word	0x00000000
        /*0670*/ 	.short	0x0101
        /*0672*/ 	.byte	0x04
	.zero		1


	//   ....[87]....
        /*0674*/ 	.word	0x00004110
        /*0678*/ 	.word	0x00000000
        /*067c*/ 	.word	0x00000100
        /*0680*/ 	.short	0x010a
        /*0682*/ 	.byte	0xff
	.zero		1


	//   ....[88]....
        /*0684*/ 	.word	0x000041d0
        /*0688*/ 	.word	0x00000000
        /*068c*/ 	.word	0x00000000
        /*0690*/ 	.short	0x0101
        /*0692*/ 	.byte	0xff
	.zero		1


	//   ....[89]....
        /*0694*/ 	.word	0x00004290
        /*0698*/ 	.word	0x000000ff
        /*069c*/ 	.word	0x00000000
        /*06a0*/ 	.short	0x010a
        /*06a2*/ 	.byte	0x04
	.zero		1


	//   ....[90]....
        /*06a4*/ 	.word	0x000042a0
        /*06a8*/ 	.word	0x000000ff
        /*06ac*/ 	.word	0x00000140
        /*06b0*/ 	.short	0x010a
        /*06b2*/ 	.byte	0x1f
	.zero		1


	//   ....[91]....
        /*06b4*/ 	.word	0x00004350
        /*06b8*/ 	.word	0x000000ff
        /*06bc*/ 	.word	0x00000000
        /*06c0*/ 	.short	0x010a
        /*06c2*/ 	.byte	0x05
	.zero		1


	//   ....[92]....
        /*06c4*/ 	.word	0x00004480
        /*06c8*/ 	.word	0x000000ff
        /*06cc*/ 	.word	0x00000000
        /*06d0*/ 	.short	0x010a
        /*06d2*/ 	.byte	0x04
	.zero		1


	//   ....[93]....
        /*06d4*/ 	.word	0x00004780
        /*06d8*/ 	.word	0x000000ff
        /*06dc*/ 	.word	0x00000000
        /*06e0*/ 	.short	0x010a
        /*06e2*/ 	.byte	0x04
	.zero		1


	//   ....[94]....
        /*06e4*/ 	.word	0x00004810
        /*06e8*/ 	.word	0x000000ff
        /*06ec*/ 	.word	0x00000000
        /*06f0*/ 	.short	0x010a
        /*06f2*/ 	.byte	0x05
	.zero		1


	//   ....[95]....
        /*06f4*/ 	.word	0x000048a0
        /*06f8*/ 	.word	0x000000ff
        /*06fc*/ 	.word	0x00000000
        /*0700*/ 	.short	0x010a
        /*0702*/ 	.byte	0x05
	.zero		1


	//   ....[96]....
        /*0704*/ 	.word	0x00004940
        /*0708*/ 	.word	0x00000000
        /*070c*/ 	.word	0x00000000
        /*0710*/ 	.short	0x010a
        /*0712*/ 	.byte	0xff
	.zero		1


	//   ....[97]....
        /*0714*/ 	.word	0x00004980
        /*0718*/ 	.word	0x00000000
        /*071c*/ 	.word	0x00000000
        /*0720*/ 	.short	0x010a
        /*0722*/ 	.byte	0xff
	.zero		1


	//   ....[98]....
        /*0724*/ 	.word	0x000049f0
        /*0728*/ 	.word	0x000000ff
        /*072c*/ 	.word	0x00000000
        /*0730*/ 	.short	0x0101
        /*0732*/ 	.byte	0x04
	.zero		1


	//   ....[99]....
        /*0734*/ 	.word	0x00004a30
        /*0738*/ 	.word	0x000000ff
        /*073c*/ 	.word	0x00000180
        /*0740*/ 	.short	0x010a
        /*0742*/ 	.byte	0x1a
	.zero		1


	//   ....[100]....
        /*0744*/ 	.word	0x00004a80
        /*0748*/ 	.word	0x000000ff
        /*074c*/ 	.word	0x00000000
        /*0750*/ 	.short	0x0101
        /*0752*/ 	.byte	0x04
	.zero		1


	//   ....[101]....
        /*0754*/ 	.word	0x00004f00
        /*0758*/ 	.word	0x0000000c
        /*075c*/ 	.word	0x00000100
        /*0760*/ 	.short	0x010a
        /*0762*/ 	.byte	0xff
	.zero		1


	//   ....[102]....
        /*0764*/ 	.word	0x00005070
        /*0768*/ 	.word	0x00000000
        /*076c*/ 	.word	0x00000000
        /*0770*/ 	.short	0x0101
        /*0772*/ 	.byte	0xff
	.zero		1


	//   ....[103]....
        /*0774*/ 	.word	0x00005500
        /*0778*/ 	.word	0x000000ff
        /*077c*/ 	.word	0x000000f8
        /*0780*/ 	.short	0x010a
        /*0782*/ 	.byte	0x15
	.zero		1


	//   ....[104]....
        /*0784*/ 	.word	0x00005680
        /*0788*/ 	.word	0x000000ff
        /*078c*/ 	.word	0x000000e0
        /*0790*/ 	.short	0x010a
        /*0792*/ 	.byte	0x15
	.zero		1


	//   ....[105]....
        /*0794*/ 	.word	0x00005870
        /*0798*/ 	.word	0x000000ff
        /*079c*/ 	.word	0x000000d0
        /*07a0*/ 	.short	0x010b
        /*07a2*/ 	.byte	0x15
	.zero		1


	//   ....[106]....
        /*07a4*/ 	.word	0x00005880
        /*07a8*/ 	.word	0x000000ff
        /*07ac*/ 	.word	0x00000000
        /*07b0*/ 	.short	0x0101
        /*07b2*/ 	.byte	0x06
	.zero		1


	//   ....[107]....
        /*07b4*/ 	.word	0x00005890
        /*07b8*/ 	.word	0x000000ff
        /*07bc*/ 	.word	0x000000e8
        /*07c0*/ 	.short	0x010a
        /*07c2*/ 	.byte	0x15
	.zero		1


	//   ....[108]....
        /*07c4*/ 	.word	0x00005ad0
        /*07c8*/ 	.word	0x000000ff
        /*07cc*/ 	.word	0x000000d8
        /*07d0*/ 	.short	0x010b
        /*07d2*/ 	.byte	0x15
	.zero		1


	//   ....[109]....
        /*07d4*/ 	.word	0x00005ae0
        /*07d8*/ 	.word	0x000000ff
        /*07dc*/ 	.word	0x00000000
        /*07e0*/ 	.short	0x0101
        /*07e2*/ 	.byte	0x25
	.zero		1


	//   ....[110]....
        /*07e4*/ 	.word	0x00005b20
        /*07e8*/ 	.word	0x000000ff
        /*07ec*/ 	.word	0x000000e0
        /*07f0*/ 	.short	0x010a
        /*07f2*/ 	.byte	0x15
	.zero		1


	//   ....[111]....
        /*07f4*/ 	.word	0x00005b60
        /*07f8*/ 	.word	0x00000000
        /*07fc*/ 	.word	0x000000e8
        /*0800*/ 	.short	0x010a
        /*0802*/ 	.byte	0xff
	.zero		1


	//   ....[112]....
        /*0804*/ 	.word	0x00005e80
        /*0808*/ 	.word	0x00000003
        /*080c*/ 	.word	0x00000100
        /*0810*/ 	.short	0x010a
        /*0812*/ 	.byte	0xff
	.zero		1


	//   ....[113]....
        /*0814*/ 	.word	0x00006000
        /*0818*/ 	.word	0x00000000
        /*081c*/ 	.word	0x00000000
        /*0820*/ 	.short	0x0101
        /*0822*/ 	.byte	0xff
	.zero		1


	//   ....[114]....
        /*0824*/ 	.word	0x00006ae0
        /*0828*/ 	.word	0x00000003
        /*082c*/ 	.word	0x000000d0
        /*0830*/ 	.short	0x010a
        /*0832*/ 	.byte	0xff
	.zero		1


	//   ....[115]....
        /*0834*/ 	.word	0x00006b00
        /*0838*/ 	.word	0x0000005c
        /*083c*/ 	.word	0x00000120
        /*0840*/ 	.short	0x010a
        /*0842*/ 	.byte	0xff
	.zero		1


	//   ....[116]....
        /*0844*/ 	.word	0x00006c30
        /*0848*/ 	.word	0x00000003
        /*084c*/ 	.word	0x000000d0
        /*0850*/ 	.short	0x010a
        /*0852*/ 	.byte	0xff
	.zero		1


	//   ....[117]....
        /*0854*/ 	.word	0x00006d70
        /*0858*/ 	.word	0x00000000
        /*085c*/ 	.word	0x00000000
        /*0860*/ 	.short	0x0101
        /*0862*/ 	.byte	0xff
	.zero		1


	//   ....[118]....
        /*0864*/ 	.word	0x00006dd0
        /*0868*/ 	.word	0x0000005c
        /*086c*/ 	.word	0x00000120
        /*0870*/ 	.short	0x010a
        /*0872*/ 	.byte	0xff
	.zero		1


	//   ....[119]....
        /*0874*/ 	.word	0x00007980
        /*0878*/ 	.word	0x0000006b
        /*087c*/ 	.word	0x000000d0
        /*0880*/ 	.short	0x010a
        /*0882*/ 	.byte	0xff
	.zero		1


	//   ....[120]....
        /*0884*/ 	.word	0x00007a40
        /*0888*/ 	.word	0x0000006b
        /*088c*/ 	.word	0x000000d0
        /*0890*/ 	.short	0x010a
        /*0892*/ 	.byte	0xff
	.zero		1


	//   ....[121]....
        /*0894*/ 	.word	0x00007b80
        /*0898*/ 	.word	0x00000002
        /*089c*/ 	.word	0x00000000
        /*08a0*/ 	.short	0x0101
        /*08a2*/ 	.byte	0xff
	.zero		1


	//   ....[122]....
        /*08a4*/ 	.word	0x00007e60
        /*08a8*/ 	.word	0x0000005c
        /*08ac*/ 	.word	0x00000000
        /*08b0*/ 	.short	0x0101
        /*08b2*/ 	.byte	0xff
	.zero		1


	//   ....[123]....
        /*08b4*/ 	.word	0x00008820
        /*08b8*/ 	.word	0x00000003
        /*08bc*/ 	.word	0x00000170
        /*08c0*/ 	.short	0x010a
        /*08c2*/ 	.byte	0xff
	.zero		1


	//   ....[124]....
        /*08c4*/ 	.word	0x00008880
        /*08c8*/ 	.word	0x00000000
        /*08cc*/ 	.word	0x00000068
        /*08d0*/ 	.short	0x010a
        /*08d2*/ 	.byte	0xff
	.zero		1


	//   ....[125]....
        /*08d4*/ 	.word	0x000088e0
        /*08d8*/ 	.word	0x00000000
        /*08dc*/ 	.word	0x00000068
        /*08e0*/ 	.short	0x010a
        /*08e2*/ 	.byte	0xff
	.zero		1


	//   ....[126]....
        /*08e4*/ 	.word	0x00008930
        /*08e8*/ 	.word	0x00000003
        /*08ec*/ 	.word	0x00000100
        /*08f0*/ 	.short	0x010a
        /*08f2*/ 	.byte	0xff
	.zero		1


	//   ....[127]....
        /*08f4*/ 	.word	0x00008990
        /*08f8*/ 	.word	0x00000000
        /*08fc*/ 	.word	0x00000000
        /*0900*/ 	.short	0x010a
        /*0902*/ 	.byte	0xff
	.zero		1


	//   ....[128]....
        /*0904*/ 	.word	0x000089f0
        /*0908*/ 	.word	0x00000000
        /*090c*/ 	.word	0x00000000
        /*0910*/ 	.short	0x010a
        /*0912*/ 	.byte	0xff
	.zero		1


	//   ....[129]....
        /*0914*/ 	.word	0x00008a50
        /*0918*/ 	.word	0x00000000
        /*091c*/ 	.word	0x00000000
        /*0920*/ 	.short	0x010a
        /*0922*/ 	.byte	0xff
	.zero		1


	//   ....[130]....
        /*0924*/ 	.word	0x00008ab0
        /*0928*/ 	.word	0x00000000
        /*092c*/ 	.word	0x00000000
        /*0930*/ 	.short	0x010a
        /*0932*/ 	.byte	0xff
	.zero		1


	//   ....[131]....
        /*0934*/ 	.word	0x00008b10
        /*0938*/ 	.word	0x00000000
        /*093c*/ 	.word	0x00000000
        /*0940*/ 	.short	0x010a
        /*0942*/ 	.byte	0xff
	.zero		1


	//   ....[132]....
        /*0944*/ 	.word	0x00008b70
        /*0948*/ 	.word	0x00000000
        /*094c*/ 	.word	0x00000000
        /*0950*/ 	.short	0x010a
        /*0952*/ 	.byte	0xff
	.zero		1


	//   ....[133]....
        /*0954*/ 	.word	0x00008bd0
        /*0958*/ 	.word	0x00000000
        /*095c*/ 	.word	0x00000000
        /*0960*/ 	.short	0x010a
        /*0962*/ 	.byte	0xff
	.zero		1


	//   ....[134]....
        /*0964*/ 	.word	0x00008c30
        /*0968*/ 	.word	0x00000000
        /*096c*/ 	.word	0x00000000
        /*0970*/ 	.short	0x010a
        /*0972*/ 	.byte	0xff
	.zero		1


	//   ....[135]....
        /*0974*/ 	.word	0x00008c90
        /*0978*/ 	.word	0x00000000
        /*097c*/ 	.word	0x00000000
        /*0980*/ 	.short	0x010a
        /*0982*/ 	.byte	0xff
	.zero		1


	//   ....[136]....
        /*0984*/ 	.word	0x00008cf0
        /*0988*/ 	.word	0x00000000
        /*098c*/ 	.word	0x00000000
        /*0990*/ 	.short	0x010a
        /*0992*/ 	.byte	0xff
	.zero		1


	//   ....[137]....
        /*0994*/ 	.word	0x00008d50
        /*0998*/ 	.word	0x00000000
        /*099c*/ 	.word	0x00000000
        /*09a0*/ 	.short	0x010a
        /*09a2*/ 	.byte	0xff
	.zero		1


	//   ....[138]....
        /*09a4*/ 	.word	0x00008db0
        /*09a8*/ 	.word	0x00000000
        /*09ac*/ 	.word	0x00000000
        /*09b0*/ 	.short	0x010a
        /*09b2*/ 	.byte	0xff
	.zero		1


	//   ....[139]....
        /*09b4*/ 	.word	0x00008e00
        /*09b8*/ 	.word	0x00000002
        /*09bc*/ 	.word	0x00000160
        /*09c0*/ 	.short	0x010a
        /*09c2*/ 	.byte	0xff
	.zero		1


	//   ....[140]....
        /*09c4*/ 	.word	0x00008e60
        /*09c8*/ 	.word	0x00000002
        /*09cc*/ 	.word	0x00000110
        /*09d0*/ 	.short	0x010a
        /*09d2*/ 	.byte	0xff
	.zero		1


	//   ....[141]....
        /*09d4*/ 	.word	0x00008eb0
        /*09d8*/ 	.word	0x00000002
        /*09dc*/ 	.word	0x00000100
        /*09e0*/ 	.short	0x010a
        /*09e2*/ 	.byte	0xff
	.zero		1


	//   ....[142]....
        /*09e4*/ 	.word	0x00008f10
        /*09e8*/ 	.word	0x00000000
        /*09ec*/ 	.word	0x00000110
        /*09f0*/ 	.short	0x010a
        /*09f2*/ 	.byte	0xff
	.zero		1


	//   ....[143]....
        /*09f4*/ 	.word	0x00008f70
        /*09f8*/ 	.word	0x00000000
        /*09fc*/ 	.word	0x00000008
        /*0a00*/ 	.short	0x010a
        /*0a02*/ 	.byte	0xff
	.zero		1


	//   ....[144]....
        /*0a04*/ 	.word	0x00009050
        /*0a08*/ 	.word	0x00000000
        /*0a0c*/ 	.word	0x00000008
        /*0a10*/ 	.short	0x010a
        /*0a12*/ 	.byte	0xff
	.zero		1


	//   ....[145]....
        /*0a14*/ 	.word	0x000090a0
        /*0a18*/ 	.word	0x00000000
        /*0a1c*/ 	.word	0x00000100
        /*0a20*/ 	.short	0x010a
        /*0a22*/ 	.byte	0xff
	.zero		1


	//   ....[146]....
        /*0a24*/ 	.word	0x00009100
        /*0a28*/ 	.word	0x00000000
        /*0a2c*/ 	.word	0x00000140
        /*0a30*/ 	.short	0x010a
        /*0a32*/ 	.byte	0xff
	.zero		1


	//   ....[147]....
        /*0a34*/ 	.word	0x00009160
        /*0a38*/ 	.word	0x00000000
        /*0a3c*/ 	.word	0x00000000
        /*0a40*/ 	.short	0x010a
        /*0a42*/ 	.byte	0xff
	.zero		1


	//   ....[148]....
        /*0a44*/ 	.word	0x000091c0
        /*0a48*/ 	.word	0x00000000
        /*0a4c*/ 	.word	0x00000000
        /*0a50*/ 	.short	0x010a
        /*0a52*/ 	.byte	0xff
	.zero		1


	//   ....[149]....
        /*0a54*/ 	.word	0x00009220
        /*0a58*/ 	.word	0x00000000
        /*0a5c*/ 	.word	0x00000000
        /*0a60*/ 	.short	0x010a
        /*0a62*/ 	.byte	0xff
	.zero		1


	//   ....[150]....
        /*0a64*/ 	.word	0x00009280
        /*0a68*/ 	.word	0x00000000
        /*0a6c*/ 	.word	0x00000000
        /*0a70*/ 	.short	0x010a
        /*0a72*/ 	.byte	0xff
	.zero		1


	//   ....[151]....
        /*0a74*/ 	.word	0x000092e0
        /*0a78*/ 	.word	0x00000000
        /*0a7c*/ 	.word	0x00000180
        /*0a80*/ 	.short	0x010a
        /*0a82*/ 	.byte	0xff
	.zero		1


	//   ....[152]....
        /*0a84*/ 	.word	0x00009330
        /*0a88*/ 	.word	0x0000000c
        /*0a8c*/ 	.word	0x00000100
        /*0a90*/ 	.short	0x010a
        /*0a92*/ 	.byte	0xff
	.zero		1


	//   ....[153]....
        /*0a94*/ 	.word	0x00009390
        /*0a98*/ 	.word	0x00000000
        /*0a9c*/ 	.word	0x000000f8
        /*0aa0*/ 	.short	0x010a
        /*0aa2*/ 	.byte	0xff
	.zero		1


	//   ....[154]....
        /*0aa4*/ 	.word	0x000093f0
        /*0aa8*/ 	.word	0x00000000
        /*0aac*/ 	.word	0x000000e0
        /*0ab0*/ 	.short	0x010a
        /*0ab2*/ 	.byte	0xff
	.zero		1


	//   ....[155]....
        /*0ab4*/ 	.word	0x00009450
        /*0ab8*/ 	.word	0x00000000
        /*0abc*/ 	.word	0x000000e8
        /*0ac0*/ 	.short	0x010a
        /*0ac2*/ 	.byte	0xff
	.zero		1


	//   ....[156]....
        /*0ac4*/ 	.word	0x000094b0
        /*0ac8*/ 	.word	0x00000000
        /*0acc*/ 	.word	0x000000e0
        /*0ad0*/ 	.short	0x010a
        /*0ad2*/ 	.byte	0xff
	.zero		1


	//   ....[157]....
        /*0ad4*/ 	.word	0x00009500
        /*0ad8*/ 	.word	0x00000003
        /*0adc*/ 	.word	0x00000100
        /*0ae0*/ 	.short	0x010a
        /*0ae2*/ 	.byte	0xff
	.zero		1


	//   ....[158]....
        /*0ae4*/ 	.word	0x00009550
        /*0ae8*/ 	.word	0x00000003
        /*0aec*/ 	.word	0x000000d0
        /*0af0*/ 	.short	0x010a
        /*0af2*/ 	.byte	0xff
	.zero		1


	//   ....[159]....
        /*0af4*/ 	.word	0x000095a0
        /*0af8*/ 	.word	0x0000005c
        /*0afc*/ 	.word	0x00000120
        /*0b00*/ 	.short	0x010a
        /*0b02*/ 	.byte	0xff
	.zero		1


	//   ....[160]....
        /*0b04*/ 	.word	0x000095f0
        /*0b08*/ 	.word	0x0000006b
        /*0b0c*/ 	.word	0x000000d0
        /*0b10*/ 	.short	0x010a
        /*0b12*/ 	.byte	0xff
	.zero		1


	//----- nvinfo : EIATTR_NUM_MBARRIERS
	.align		4
.L_47:
        /*0b14*/ 	.byte	0x03, 0x38
        /*0b16*/ 	.short	0x0031


	//----- nvinfo : EIATTR_EXIT_INSTR_OFFSETS
	.align		4
        /*0b18*/ 	.byte	0x04, 0x1c
        /*0b1a*/ 	.short	(.L_49 - .L_48)


	//   ....[0]....
.L_48:
        /*0b1c*/ 	.word	0x000033e0


	//   ....[1]....
        /*0b20*/ 	.word	0x000038d0


	//   ....[2]....
        /*0b24*/ 	.word	0x00003930


	//   ....[3]....
        /*0b28*/ 	.word	0x00004cb0


	//   ....[4]....
        /*0b2c*/ 	.word	0x00005b90


	//   ....[5]....
        /*0b30*/ 	.word	0x00005bd0


	//   ....[6]....
        /*0b34*/ 	.word	0x00008810


	//----- nvinfo : EIATTR_MAX_THREADS
	.align		4
.L_49:
        /*0b38*/ 	.byte	0x04, 0x05
        /*0b3a*/ 	.short	(.L_51 - .L_50)
.L_50:
        /*0b3c*/ 	.word	0x00000100
        /*0b40*/ 	.word	0x00000001
        /*0b44*/ 	.word	0x00000001


	//----- nvinfo : EIATTR_CRS_STACK_SIZE
	.align		4
.L_51:
        /*0b48*/ 	.byte	0x04, 0x1e
        /*0b4a*/ 	.short	(.L_53 - .L_52)
.L_52:
        /*0b4c*/ 	.word	0x00000000


	//----- nvinfo : EIATTR_CBANK_PARAM_SIZE
	.align		4
.L_53:
        /*0b50*/ 	.byte	0x03, 0x19
        /*0b52*/ 	.short	0x0800


	//----- nvinfo : EIATTR_PARAM_CBANK
	.align		4
        /*0b54*/ 	.byte	0x04, 0x0a
        /*0b56*/ 	.short	(.L_55 - .L_54)
	.align		4
.L_54:
        /*0b58*/ 	.word	index@(.nv.constant0._ZN7cutlass13device_kernelINS_4gemm6kernel13GemmUniversalIN4cute5tupleIJiiiiEEENS1_10collective13CollectiveMmaINS1_35MainloopSm100TmaUmmaWarpSpecializedILi13ELi2ELi4ENS5_IJNS4_1CILi4EEESB_NSA_ILi1EEEEEEEENS5_IJNSA_ILi128EEESF_SF_EEENS_12float_e4m3_tENS5_IJlSC_lEEESH_SI_NS4_8TiledMMAINS4_8MMA_AtomIJNS4_10MMA_TraitsINS4_25SM100_MMA_F8F6F4_2x1SM_SSEJSH_SH_fSF_SF_NS4_17integral_constantINS4_4UMMA5MajorELSP_0EEESQ_NSN_INSO_7ScaleInELSR_0EEESS_EEEEEENS4_6LayoutINS5_IJSC_SC_SC_EEENS5_IJNSA_ILi0EEESX_SX_EEEEENS5_IJNS4_10UnderscoreES10_S10_EEEEENS4_28SM100_TMA_2SM_LOAD_MULTICASTENS4_14ComposedLayoutINS4_7SwizzleILi3ELi4ELi3EEENS4_18smem_ptr_flag_bitsILi8EEENSV_INS5_IJNSA_ILi8EEESF_EEENS5_IJSF_SC_EEEEEEEvNS4_8identityES13_S1D_vS1E_EENS_8epilogue10collective18CollectiveEpilogueINS1G_23Sm100TmaWarpSpecializedILi2ELi2ELi32ELb0ELb0EEEJNS5_IJNSA_ILi64EEESF_SF_EEENS5_IJNSV_IS1L_SC_EENSV_INS5_IJNSA_ILi32EEENSA_ILi2EEEEEENS5_IJSC_S1L_EEEEEEEESH_SI_SH_SI_NS1G_6fusion15FusionCallbacksIS1K_NS1U_17LinearCombinationISH_fSH_fLNS_15FloatRoundStyleE2EEES1M_S1T_JEEENS4_5SM1004TMEM4LOAD26SM100_TMEM_LOAD_32dp32b32xENS4_13SM90_TMA_LOADENS14_INS15_ILi1ELi4ELi3EEES18_NSV_INS5_IJS19_S1O_EEENS5_IJS1O_SC_EEEEEEENS4_39AutoVectorizingCopyWithAssumedAlignmentILi128EEENS4_14SM90_TMA_STOREES29_S2B_S2B_EEEvvEEEEvNT_6ParamsE)
        /*0b5c*/ 	.short	0x0380
        /*0b5e*/ 	.short	0x0800


	//----- nvinfo : EIATTR_SW_WAR
	.align		4
.L_55:
        /*0b60*/ 	.byte	0x04, 0x36
        /*0b62*/ 	.short	(.L_57 - .L_56)
.L_56:
        /*0b64*/ 	.word	0x00000008
.L_57:


//--------------------- .nv.callgraph             --------------------------
	.section	.nv.callgraph,"",@"SHT_CUDA_CALLGRAPH"
	.align	4
	.sectionentsize	8
	.align		4
        /*0000*/ 	.word	0x00000000
	.align		4
        /*0004*/ 	.word	0xffffffff
	.align		4
        /*0008*/ 	.word	index@(_ZN7cutlass13device_kernelINS_4gemm6kernel13GemmUniversalIN4cute5tupleIJiiiiEEENS1_10collective13CollectiveMmaINS1_35MainloopSm100TmaUmmaWarpSpecializedILi13ELi2ELi4ENS5_IJNS4_1CILi4EEESB_NSA_ILi1EEEEEEEENS5_IJNSA_ILi128EEESF_SF_EEENS_12float_e4m3_tENS5_IJlSC_lEEESH_SI_NS4_8TiledMMAINS4_8MMA_AtomIJNS4_10MMA_TraitsINS4_25SM100_MMA_F8F6F4_2x1SM_SSEJSH_SH_fSF_SF_NS4_17integral_constantINS4_4UMMA5MajorELSP_0EEESQ_NSN_INSO_7ScaleInELSR_0EEESS_EEEEEENS4_6LayoutINS5_IJSC_SC_SC_EEENS5_IJNSA_ILi0EEESX_SX_EEEEENS5_IJNS4_10UnderscoreES10_S10_EEEEENS4_28SM100_TMA_2SM_LOAD_MULTICASTENS4_14ComposedLayoutINS4_7SwizzleILi3ELi4ELi3EEENS4_18smem_ptr_flag_bitsILi8EEENSV_INS5_IJNSA_ILi8EEESF_EEENS5_IJSF_SC_EEEEEEEvNS4_8identityES13_S1D_vS1E_EENS_8epilogue10collective18CollectiveEpilogueINS1G_23Sm100TmaWarpSpecializedILi2ELi2ELi32ELb0ELb0EEEJNS5_IJNSA_ILi64EEESF_SF_EEENS5_IJNSV_IS1L_SC_EENSV_INS5_IJNSA_ILi32EEENSA_ILi2EEEEEENS5_IJSC_S1L_EEEEEEEESH_SI_SH_SI_NS1G_6fusion15FusionCallbacksIS1K_NS1U_17LinearCombinationISH_fSH_fLNS_15FloatRoundStyleE2EEES1M_S1T_JEEENS4_5SM1004TMEM4LOAD26SM100_TMEM_LOAD_32dp32b32xENS4_13SM90_TMA_LOADENS14_INS15_ILi1ELi4ELi3EEES18_NSV_INS5_IJS19_S1O_EEENS5_IJS1O_SC_EEEEEEENS4_39AutoVectorizingCopyWithAssumedAlignmentILi128EEENS4_14SM90_TMA_STOREES29_S2B_S2B_EEEvvEEEEvNT_6ParamsE)
	.align		4
        /*000c*/ 	.word	index@(__assertfail)
	.align		4
        /*0010*/ 	.word	0x00000000
	.align		4
        /*0014*/ 	.word	0xfffffffe
	.align		4
        /*0018*/ 	.word	0x00000000
	.align		4
        /*001c*/ 	.word	0xfffffffd
	.align		4
        /*0020*/ 	.word	0x00000000
	.align		4
        /*0024*/ 	.word	0xfffffffc


//--------------------- .nv.constant4             --------------------------
	.section	.nv.constant4,"a",@progbits
	.align	8
	.align		8
.nv.constant4:
        /*0000*/ 	.dword	__assertfail
	.align		8
        /*0008*/ 	.dword	__unnamed_1
	.align		8
        /*0010*/ 	.dword	__unnamed_2
	.align		8
        /*0018*/ 	.dword	_ZN40_INTERNAL_5bc4bcde_4_k_cu_9fc5b1cc_290364cuda3std3__45__cpo5beginE
	.align		8
        /*0020*/ 	.dword	_ZN40_INTERNAL_5bc4bcde_4_k_cu_9fc5b1cc_290364cuda3std3__45__cpo3endE
	.align		8
        /*0028*/ 	.dword	_ZN40_INTERNAL_5bc4bcde_4_k_cu_9fc5b1cc_290364cuda3std3__45__cpo6cbeginE
	.align		8
        /*0030*/ 	.dword	_ZN40_INTERNAL_5bc4bcde_4_k_cu_9fc5b1cc_290364cuda3std3__45__cpo4cendE
	.align		8
        /*0038*/ 	.dword	_ZN40_INTERNAL_5bc4bcde_4_k_cu_9fc5b1cc_290364cuda3std3__442_GLOBAL__N__5bc4bcde_4_k_cu_9fc5b1cc_290366ignoreE
	.align		8
        /*0040*/ 	.dword	_ZN40_INTERNAL_5bc4bcde_4_k_cu_9fc5b1cc_290364cuda3std3__419piecewise_constructE
	.align		8
        /*0048*/ 	.dword	_ZN40_INTERNAL_5bc4bcde_4_k_cu_9fc5b1cc_290364cuda3std3__48in_placeE
	.align		8
        /*0050*/ 	.dword	_ZN40_INTERNAL_5bc4bcde_4_k_cu_9fc5b1cc_290364cuda3std6ranges3__45__cpo4swapE
	.align		8
        /*0058*/ 	.dword	_ZN40_INTERNAL_5bc4bcde_4_k_cu_9fc5b1cc_290364cuda3std6ranges3__45__cpo9iter_moveE
	.align		8
        /*0060*/ 	.dword	_ZN40_INTERNAL_5bc4bcde_4_k_cu_9fc5b1cc_290364cute7productE
	.align		8
        /*0068*/ 	.dword	_ZN40_INTERNAL_5bc4bcde_4_k_cu_9fc5b1cc_290364cute1_E
	.align		8
        /*0070*/ 	.dword	$str$25
	.align		8
        /*0078*/ 	.dword	$str$26
	.align		8
        /*0080*/ 	.dword	$str$27
	.align		8
        /*0088*/ 	.dword	$str$28


//--------------------- .text._ZN7cutlass13device_kernelINS_4gemm6kernel13GemmUniversalIN4cute5tupleIJiiiiEEENS1_10collective13CollectiveMmaINS1_35MainloopSm100TmaUmmaWarpSpecializedILi13ELi2ELi4ENS5_IJNS4_1CILi4EEESB_NSA_ILi1EEEEEEEENS5_IJNSA_ILi128EEESF_SF_EEENS_12float_e4m3_tENS5_IJlSC_lEEESH_SI_NS4_8TiledMMAINS4_8MMA_AtomIJNS4_10MMA_TraitsINS4_25SM100_MMA_F8F6F4_2x1SM_SSEJSH_SH_fSF_SF_NS4_17integral_constantINS4_4UMMA5MajorELSP_0EEESQ_NSN_INSO_7ScaleInELSR_0EEESS_EEEEEENS4_6LayoutINS5_IJSC_SC_SC_EEENS5_IJNSA_ILi0EEESX_SX_EEEEENS5_IJNS4_10UnderscoreES10_S10_EEEEENS4_28SM100_TMA_2SM_LOAD_MULTICASTENS4_14ComposedLayoutINS4_7SwizzleILi3ELi4ELi3EEENS4_18smem_ptr_flag_bitsILi8EEENSV_INS5_IJNSA_ILi8EEESF_EEENS5_IJSF_SC_EEEEEEEvNS4_8identityES13_S1D_vS1E_EENS_8epilogue10collective18CollectiveEpilogueINS1G_23Sm100TmaWarpSpecializedILi2ELi2ELi32ELb0ELb0EEEJNS5_IJNSA_ILi64EEESF_SF_EEENS5_IJNSV_IS1L_SC_EENSV_INS5_IJNSA_ILi32EEENSA_ILi2EEEEEENS5_IJSC_S1L_EEEEEEEESH_SI_SH_SI_NS1G_6fusion15FusionCallbacksIS1K_NS1U_17LinearCombinationISH_fSH_fLNS_15FloatRoundStyleE2EEES1M_S1T_JEEENS4_5SM1004TMEM4LOAD26SM100_TMEM_LOAD_32dp32b32xENS4_13SM90_TMA_LOADENS14_INS15_ILi1ELi4ELi3EEES18_NSV_INS5_IJS19_S1O_EEENS5_IJS1O_SC_EEEEEEENS4_39AutoVectorizingCopyWithAssumedAlignmentILi128EEENS4_14SM90_TMA_STOREES29_S2B_S2B_EEEvvEEEEvNT_6ParamsE --------------------------
	.section	.text._ZN7cutlass13device_kernelINS_4gemm6kernel13GemmUniversalIN4cute5tupleIJiiiiEEENS1_10collective13CollectiveMmaINS1_35MainloopSm100TmaUmmaWarpSpecializedILi13ELi2ELi4ENS5_IJNS4_1CILi4EEESB_NSA_ILi1EEEEEEEENS5_IJNSA_ILi128EEESF_SF_EEENS_12float_e4m3_tENS5_IJlSC_lEEESH_SI_NS4_8TiledMMAINS4_8MMA_AtomIJNS4_10MMA_TraitsINS4_25SM100_MMA_F8F6F4_2x1SM_SSEJSH_SH_fSF_SF_NS4_17integral_constantINS4_4UMMA5MajorELSP_0EEESQ_NSN_INSO_7ScaleInELSR_0EEESS_EEEEEENS4_6LayoutINS5_IJSC_SC_SC_EEENS5_IJNSA_ILi0EEESX_SX_EEEEENS5_IJNS4_10UnderscoreES10_S10_EEEEENS4_28SM100_TMA_2SM_LOAD_MULTICASTENS4_14ComposedLayoutINS4_7SwizzleILi3ELi4ELi3EEENS4_18smem_ptr_flag_bitsILi8EEENSV_INS5_IJNSA_ILi8EEESF_EEENS5_IJSF_SC_EEEEEEEvNS4_8identityES13_S1D_vS1E_EENS_8epilogue10collective18CollectiveEpilogueINS1G_23Sm100TmaWarpSpecializedILi2ELi2ELi32ELb0ELb0EEEJNS5_IJNSA_ILi64EEESF_SF_EEENS5_IJNSV_IS1L_SC_EENSV_INS5_IJNSA_ILi32EEENSA_ILi2EEEEEENS5_IJSC_S1L_EEEEEEEESH_SI_SH_SI_NS1G_6fusion15FusionCallbacksIS1K_NS1U_17LinearCombinationISH_fSH_fLNS_15FloatRoundStyleE2EEES1M_S1T_JEEENS4_5SM1004TMEM4LOAD26SM100_TMEM_LOAD_32dp32b32xENS4_13SM90_TMA_LOADENS14_INS15_ILi1ELi4ELi3EEES18_NSV_INS5_IJS19_S1O_EEENS5_IJS1O_SC_EEEEEEENS4_39AutoVectorizingCopyWithAssumedAlignmentILi128EEENS4_14SM90_TMA_STOREES29_S2B_S2B_EEEvvEEEEvNT_6ParamsE,"ax",@progbits
	.align	128
.text._ZN7cutlass13device_kernelINS_4gemm6kernel13GemmUniversalIN4cute5tupleIJiiiiEEENS1_10collective13CollectiveMmaINS1_35MainloopSm100TmaUmmaWarpSpecializedILi13ELi2ELi4ENS5_IJNS4_1CILi4EEESB_NSA_ILi1EEEEEEEENS5_IJNSA_ILi128EEESF_SF_EEENS_12float_e4m3_tENS5_IJlSC_lEEESH_SI_NS4_8TiledMMAINS4_8MMA_AtomIJNS4_10MMA_TraitsINS4_25SM100_MMA_F8F6F4_2x1SM_SSEJSH_SH_fSF_SF_NS4_17integral_constantINS4_4UMMA5MajorELSP_0EEESQ_NSN_INSO_7ScaleInELSR_0EEESS_EEEEEENS4_6LayoutINS5_IJSC_SC_SC_EEENS5_IJNSA_ILi0EEESX_SX_EEEEENS5_IJNS4_10UnderscoreES10_S10_EEEEENS4_28SM100_TMA_2SM_LOAD_MULTICASTENS4_14ComposedLayoutINS4_7SwizzleILi3ELi4ELi3EEENS4_18smem_ptr_flag_bitsILi8EEENSV_INS5_IJNSA_ILi8EEESF_EEENS5_IJSF_SC_EEEEEEEvNS4_8identityES13_S1D_vS1E_EENS_8epilogue10collective18CollectiveEpilogueINS1G_23Sm100TmaWarpSpecializedILi2ELi2ELi32ELb0ELb0EEEJNS5_IJNSA_ILi64EEESF_SF_EEENS5_IJNSV_IS1L_SC_EENSV_INS5_IJNSA_ILi32EEENSA_ILi2EEEEEENS5_IJSC_S1L_EEEEEEEESH_SI_SH_SI_NS1G_6fusion15FusionCallbacksIS1K_NS1U_17LinearCombinationISH_fSH_fLNS_15FloatRoundStyleE2EEES1M_S1T_JEEENS4_5SM1004TMEM4LOAD26SM100_TMEM_LOAD_32dp32b32xENS4_13SM90_TMA_LOADENS14_INS15_ILi1ELi4ELi3EEES18_NSV_INS5_IJS19_S1O_EEENS5_IJS1O_SC_EEEEEEENS4_39AutoVectorizingCopyWithAssumedAlignmentILi128EEENS4_14SM90_TMA_STOREES29_S2B_S2B_EEEvvEEEEvNT_6ParamsE:
        .type           _ZN7cutlass13device_kernelINS_4gemm6kernel13GemmUniversalIN4cute5tupleIJiiiiEEENS1_10collective13CollectiveMmaINS1_35MainloopSm100TmaUmmaWarpSpecializedILi13ELi2ELi4ENS5_IJNS4_1CILi4EEESB_NSA_ILi1EEEEEEEENS5_IJNSA_ILi128EEESF_SF_EEENS_12float_e4m3_tENS5_IJlSC_lEEESH_SI_NS4_8TiledMMAINS4_8MMA_AtomIJNS4_10MMA_TraitsINS4_25SM100_MMA_F8F6F4_2x1SM_SSEJSH_SH_fSF_SF_NS4_17integral_constantINS4_4UMMA5MajorELSP_0EEESQ_NSN_INSO_7ScaleInELSR_0EEESS_EEEEEENS4_6LayoutINS5_IJSC_SC_SC_EEENS5_IJNSA_ILi0EEESX_SX_EEEEENS5_IJNS4_10UnderscoreES10_S10_EEEEENS4_28SM100_TMA_2SM_LOAD_MULTICASTENS4_14ComposedLayoutINS4_7SwizzleILi3ELi4ELi3EEENS4_18smem_ptr_flag_bitsILi8EEENSV_INS5_IJNSA_ILi8EEESF_EEENS5_IJSF_SC_EEEEEEEvNS4_8identityES13_S1D_vS1E_EENS_8epilogue10collective18CollectiveEpilogueINS1G_23Sm100TmaWarpSpecializedILi2ELi2ELi32ELb0ELb0EEEJNS5_IJNSA_ILi64EEESF_SF_EEENS5_IJNSV_IS1L_SC_EENSV_INS5_IJNSA_ILi32EEENSA_ILi2EEEEEENS5_IJSC_S1L_EEEEEEEESH_SI_SH_SI_NS1G_6fusion15FusionCallbacksIS1K_NS1U_17LinearCombinationISH_fSH_fLNS_15FloatRoundStyleE2EEES1M_S1T_JEEENS4_5SM1004TMEM4LOAD26SM100_TMEM_LOAD_32dp32b32xENS4_13SM90_TMA_LOADENS14_INS15_ILi1ELi4ELi3EEES18_NSV_INS5_IJS19_S1O_EEENS5_IJS1O_SC_EEEEEEENS4_39AutoVectorizingCopyWithAssumedAlignmentILi128EEENS4_14SM90_TMA_STOREES29_S2B_S2B_EEEvvEEEEvNT_6ParamsE,@function
        .size           _ZN7cutlass13device_kernelINS_4gemm6kernel13GemmUniversalIN4cute5tupleIJiiiiEEENS1_10collective13CollectiveMmaINS1_35MainloopSm100TmaUmmaWarpSpecializedILi13ELi2ELi4ENS5_IJNS4_1CILi4EEESB_NSA_ILi1EEEEEEEENS5_IJNSA_ILi128EEESF_SF_EEENS_12float_e4m3_tENS5_IJlSC_lEEESH_SI_NS4_8TiledMMAINS4_8MMA_AtomIJNS4_10MMA_TraitsINS4_25SM100_MMA_F8F6F4_2x1SM_SSEJSH_SH_fSF_SF_NS4_17integral_constantINS4_4UMMA5MajorELSP_0EEESQ_NSN_INSO_7ScaleInELSR_0EEESS_EEEEEENS4_6LayoutINS5_IJSC_SC_SC_EEENS5_IJNSA_ILi0EEESX_SX_EEEEENS5_IJNS4_10UnderscoreES10_S10_EEEEENS4_28SM100_TMA_2SM_LOAD_MULTICASTENS4_14ComposedLayoutINS4_7SwizzleILi3ELi4ELi3EEENS4_18smem_ptr_flag_bitsILi8EEENSV_INS5_IJNSA_ILi8EEESF_EEENS5_IJSF_SC_EEEEEEEvNS4_8identityES13_S1D_vS1E_EENS_8epilogue10collective18CollectiveEpilogueINS1G_23Sm100TmaWarpSpecializedILi2ELi2ELi32ELb0ELb0EEEJNS5_IJNSA_ILi64EEESF_SF_EEENS5_IJNSV_IS1L_SC_EENSV_INS5_IJNSA_ILi32EEENSA_ILi2EEEEEENS5_IJSC_S1L_EEEEEEEESH_SI_SH_SI_NS1G_6fusion15FusionCallbacksIS1K_NS1U_17LinearCombinationISH_fSH_fLNS_15FloatRoundStyleE2EEES1M_S1T_JEEENS4_5SM1004TMEM4LOAD26SM100_TMEM_LOAD_32dp32b32xENS4_13SM90_TMA_LOADENS14_INS15_ILi1ELi4ELi3EEES18_NSV_INS5_IJS19_S1O_EEENS5_IJS1O_SC_EEEEEEENS4_39AutoVectorizingCopyWithAssumedAlignmentILi128EEENS4_14SM90_TMA_STOREES29_S2B_S2B_EEEvvEEEEvNT_6ParamsE,(.L_x_191 - _ZN7cutlass13device_kernelINS_4gemm6kernel13GemmUniversalIN4cute5tupleIJiiiiEEENS1_10collective13CollectiveMmaINS1_35MainloopSm100TmaUmmaWarpSpecializedILi13ELi2ELi4ENS5_IJNS4_1CILi4EEESB_NSA_ILi1EEEEEEEENS5_IJNSA_ILi128EEESF_SF_EEENS_12float_e4m3_tENS5_IJlSC_lEEESH_SI_NS4_8TiledMMAINS4_8MMA_AtomIJNS4_10MMA_TraitsINS4_25SM100_MMA_F8F6F4_2x1SM_SSEJSH_SH_fSF_SF_NS4_17integral_constantINS4_4UMMA5MajorELSP_0EEESQ_NSN_INSO_7ScaleInELSR_0EEESS_EEEEEENS4_6LayoutINS5_IJSC_SC_SC_EEENS5_IJNSA_ILi0EEESX_SX_EEEEENS5_IJNS4_10UnderscoreES10_S10_EEEEENS4_28SM100_TMA_2SM_LOAD_MULTICASTENS4_14ComposedLayoutINS4_7SwizzleILi3ELi4ELi3EEENS4_18smem_ptr_flag_bitsILi8EEENSV_INS5_IJNSA_ILi8EEESF_EEENS5_IJSF_SC_EEEEEEEvNS4_8identityES13_S1D_vS1E_EENS_8epilogue10collective18CollectiveEpilogueINS1G_23Sm100TmaWarpSpecializedILi2ELi2ELi32ELb0ELb0EEEJNS5_IJNSA_ILi64EEESF_SF_EEENS5_IJNSV_IS1L_SC_EENSV_INS5_IJNSA_ILi32EEENSA_ILi2EEEEEENS5_IJSC_S1L_EEEEEEEESH_SI_SH_SI_NS1G_6fusion15FusionCallbacksIS1K_NS1U_17LinearCombinationISH_fSH_fLNS_15FloatRoundStyleE2EEES1M_S1T_JEEENS4_5SM1004TMEM4LOAD26SM100_TMEM_LOAD_32dp32b32xENS4_13SM90_TMA_LOADENS14_INS15_ILi1ELi4ELi3EEES18_NSV_INS5_IJS19_S1O_EEENS5_IJS1O_SC_EEEEEEENS4_39AutoVectorizingCopyWithAssumedAlignmentILi128EEENS4_14SM90_TMA_STOREES29_S2B_S2B_EEEvvEEEEvNT_6ParamsE)
        .other          _ZN7cutlass13device_kernelINS_4gemm6kernel13GemmUniversalIN4cute5tupleIJiiiiEEENS1_10collective13CollectiveMmaINS1_35MainloopSm100TmaUmmaWarpSpecializedILi13ELi2ELi4ENS5_IJNS4_1CILi4EEESB_NSA_ILi1EEEEEEEENS5_IJNSA_ILi128EEESF_SF_EEENS_12float_e4m3_tENS5_IJlSC_lEEESH_SI_NS4_8TiledMMAINS4_8MMA_AtomIJNS4_10MMA_TraitsINS4_25SM100_MMA_F8F6F4_2x1SM_SSEJSH_SH_fSF_SF_NS4_17integral_constantINS4_4UMMA5MajorELSP_0EEESQ_NSN_INSO_7ScaleInELSR_0EEESS_EEEEEENS4_6LayoutINS5_IJSC_SC_SC_EEENS5_IJNSA_ILi0EEESX_SX_EEEEENS5_IJNS4_10UnderscoreES10_S10_EEEEENS4_28SM100_TMA_2SM_LOAD_MULTICASTENS4_14ComposedLayoutINS4_7SwizzleILi3ELi4ELi3EEENS4_18smem_ptr_flag_bitsILi8EEENSV_INS5_IJNSA_ILi8EEESF_EEENS5_IJSF_SC_EEEEEEEvNS4_8identityES13_S1D_vS1E_EENS_8epilogue10collective18CollectiveEpilogueINS1G_23Sm100TmaWarpSpecializedILi2ELi2ELi32ELb0ELb0EEEJNS5_IJNSA_ILi64EEESF_SF_EEENS5_IJNSV_IS1L_SC_EENSV_INS5_IJNSA_ILi32EEENSA_ILi2EEEEEENS5_IJSC_S1L_EEEEEEEESH_SI_SH_SI_NS1G_6fusion15FusionCallbacksIS1K_NS1U_17LinearCombinationISH_fSH_fLNS_15FloatRoundStyleE2EEES1M_S1T_JEEENS4_5SM1004TMEM4LOAD26SM100_TMEM_LOAD_32dp32b32xENS4_13SM90_TMA_LOADENS14_INS15_ILi1ELi4ELi3EEES18_NSV_INS5_IJS19_S1O_EEENS5_IJS1O_SC_EEEEEEENS4_39AutoVectorizingCopyWithAssumedAlignmentILi128EEENS4_14SM90_TMA_STOREES29_S2B_S2B_EEEvvEEEEvNT_6ParamsE,@"STO_CUDA_ENTRY STV_DEFAULT"
_ZN7cutlass13device_kernelINS_4gemm6kernel13GemmUniversalIN4cute5tupleIJiiiiEEENS1_10collective13CollectiveMmaINS1_35MainloopSm100TmaUmmaWarpSpecializedILi13ELi2ELi4ENS5_IJNS4_1CILi4EEESB_NSA_ILi1EEEEEEEENS5_IJNSA_ILi128EEESF_SF_EEENS_12float_e4m3_tENS5_IJlSC_lEEESH_SI_NS4_8TiledMMAINS4_8MMA_AtomIJNS4_10MMA_TraitsINS4_25SM100_MMA_F8F6F4_2x1SM_SSEJSH_SH_fSF_SF_NS4_17integral_constantINS4_4UMMA5MajorELSP_0EEESQ_NSN_INSO_7ScaleInELSR_0EEESS_EEEEEENS4_6LayoutINS5_IJSC_SC_SC_EEENS5_IJNSA_ILi0EEESX_SX_EEEEENS5_IJNS4_10UnderscoreES10_S10_EEEEENS4_28SM100_TMA_2SM_LOAD_MULTICASTENS4_14ComposedLayoutINS4_7SwizzleILi3ELi4ELi3EEENS4_18smem_ptr_flag_bitsILi8EEENSV_INS5_IJNSA_ILi8EEESF_EEENS5_IJSF_SC_EEEEEEEvNS4_8identityES13_S1D_vS1E_EENS_8epilogue10collective18CollectiveEpilogueINS1G_23Sm100TmaWarpSpecializedILi2ELi2ELi32ELb0ELb0EEEJNS5_IJNSA_ILi64EEESF_SF_EEENS5_IJNSV_IS1L_SC_EENSV_INS5_IJNSA_ILi32EEENSA_ILi2EEEEEENS5_IJSC_S1L_EEEEEEEESH_SI_SH_SI_NS1G_6fusion15FusionCallbacksIS1K_NS1U_17LinearCombinationISH_fSH_fLNS_15FloatRoundStyleE2EEES1M_S1T_JEEENS4_5SM1004TMEM4LOAD26SM100_TMEM_LOAD_32dp32b32xENS4_13SM90_TMA_LOADENS14_INS15_ILi1ELi4ELi3EEES18_NSV_INS5_IJS19_S1O_EEENS5_IJS1O_SC_EEEEEEENS4_39AutoVectorizingCopyWithAssumedAlignmentILi128EEENS4_14SM90_TMA_STOREES29_S2B_S2B_EEEvvEEEEvNT_6ParamsE:
[----:B------:R-:W1:Y:S01]  /*0000*/  LDC R1, c[0x0][0x37c] ;  /* 0x0000df00ff017b82 */ /* 0x000e620000000800 */
[----:B------:R-:W2:Y:S01]  /*0010*/  S2R R99, SR_TID.X ;  /* 0x0000000000637919 */ /* 0x000ea20000002100 */
[----:B------:R-:W3:Y:S06]  /*0020*/  LDCU.64 UR8, c[0x0][0x890] ;  /* 0x00011200ff0877ac */ /* 0x000eec0008000a00 */
[----:B------:R-:W4:Y:S01]  /*0030*/  S2UR UR45, SR_CgaCtaId ;  /* 0x00000000002d79c3 */ /* 0x000f220000008800 */
[----:B------:R-:W-:Y:S02]  /*0040*/  PRMT R90, RZ, 0x7610, R90 ;  /* 0x00007610ff5a7816 */ /* 0x000fe4000000005a */
[----:B------:R-:W-:-:S02]  /*0050*/  ELECT P0, URZ, PT ;  /* 0x0000000000ff782f */ /* 0x000fc40003800000 */
[----:B---3--:R-:W-:-:S04]  /*0060*/  ISETP.NE.U32.AND P1, PT, RZ, UR8, PT ;  /* 0x00000008ff007c0c */ /* 0x008fc8000bf25070 */
[----:B------:R-:W-:Y:S01]  /*0070*/  ISETP.NE.AND.EX P2, PT, RZ, UR9, PT, P1 ;  /* 0x00000009ff007c0c */ /* 0x000fe2000bf45310 */
[----:B----4-:R-:W-:Y:S02]  /*0080*/  ULOP3.LUT UR46, UR45, 0x1, URZ, 0xc0, !UPT ;  /* 0x000000012d2e7892 */ /* 0x010fe4000f8ec0ff */
[----:B------:R-:W-:Y:S01]  /*0090*/  ULOP3.LUT UR47, UR45, 0x1, URZ, 0x3c, !UPT ;  /* 0x000000012d2f7892 */ /* 0x000fe2000f8e3cff */
[----:B--2---:R-:W-:-:S05]  /*00a0*/  SHF.R.U32.HI R91, RZ, 0x5, R99 ;  /* 0x00000005ff5b7819 */ /* 0x004fca0000011663 */
[----:B------:R-:W2:Y:S02]  /*00b0*/  SHFL.IDX PT, R0, R91, RZ, 0x1f ;  /* 0x00001fff5b007589 */ /* 0x000ea400000e0000 */
[----:B--2---:R-:W-:Y:S02]  /*00c0*/  R2UR UR25, R0 ;  /* 0x00000000001972ca */ /* 0x004fe400000e0000 */
[----:B-1----:R-:W-:Y:S05]  /*00d0*/  @P2 BRA `(.L_x_0) ;  /* 0x0000000000302947 */ /* 0x002fea0003800000 */
[----:B------:R-:W1:Y:S02]  /*00e0*/  LDCU.64 UR4, c[0x0][0x888] ;  /* 0x00011100ff0477ac */ /* 0x000e640008000a00 */
[----:B-1----:R-:W-:-:S04]  /*00f0*/  UISETP.NE.U32.AND UP0, UPT, UR4, URZ, UPT ;  /* 0x000000ff0400728c */ /* 0x002fc8000bf05070 */
[----:B------:R-:W-:-:S09]  /*0100*/  UISETP.NE.AND.EX UP0, UPT, UR5, URZ, UPT, UP0 ;  /* 0x000000ff0500728c */ /* 0x000fd2000bf05300 */
[----:B------:R-:W-:Y:S05]  /*0110*/  BRA.U !UP0, `(.L_x_1) ;  /* 0x0000000108147547 */ /* 0x000fea000b800000 */
[----:B------:R-:W1:Y:S01]  /*0120*/  LDC.64 R2, c[0x0][0x888] ;  /* 0x00022200ff027b82 */ /* 0x000e620000000a00 */
[----:B------:R-:W1:Y:S02]  /*0130*/  LDCU.64 UR4, c[0x0][0x358] ;  /* 0x00006b00ff0477ac */ /* 0x000e640008000a00 */
[----:B-1----:R1:W5:Y:S01]  /*0140*/  LDG.E R41, desc[UR4][R2.64] ;  /* 0x0000000402297981 */ /* 0x002362000c1e1900 */
[----:B------:R-:W-:Y:S01]  /*0150*/  HFMA2 R90, -RZ, RZ, 0, 5.9604644775390625e-08 ;  /* 0x00000001ff5a7431 */ /* 0x000fe200000001ff */
[----:B------:R-:W-:Y:S05]  /*0160*/  BRA `(.L_x_0) ;  /* 0x00000000000c7947 */ /* 0x000fea0003800000 */
.L_x_1:
[----:B------:R-:W1:Y:S01]  /*0170*/  LDCU UR4, c[0x0][0x880] ;  /* 0x00011000ff0477ac */ /* 0x000e620008000800 */
[----:B------:R-:W-:Y:S01]  /*0180*/  HFMA2 R90, -RZ, RZ, 0, 5.9604644775390625e-08 ;  /* 0x00000001ff5a7431 */ /* 0x000fe200000001ff */
[----:B-1----:R-:W-:-:S07]  /*0190*/  MOV R41, UR4 ;  /* 0x0000000400297c02 */ /* 0x002fce0008000f00 */
.L_x_0:
[----:B------:R-:W2:Y:S02]  /*01a0*/  LDCU.64 UR4, c[0x0][0x8b0] ;  /* 0x00011600ff0477ac */ /* 0x000ea40008000a00 */
[----:B--2---:R-:W-:-:S04]  /*01b0*/  UISETP.NE.U32.AND UP0, UPT, UR4, URZ, UPT ;  /* 0x000000ff0400728c */ /* 0x004fc8000bf05070 */
[----:B------:R-:W-:-:S09]  /*01c0*/  UISETP.NE.AND.EX UP0, UPT, UR5, URZ, UPT, UP0 ;  /* 0x000000ff0500728c */ /* 0x000fd2000bf05300 */
[----:B------:R-:W-:Y:S05]  /*01d0*/  BRA.U UP0, `(.L_x_2) ;  /* 0x0000000100287547 */ /* 0x000fea000b800000 */
[----:B------:R-:W2:Y:S02]  /*01e0*/  LDCU.64 UR4, c[0x0][0x8a8] ;  /* 0x00011500ff0477ac */ /* 0x000ea40008000a00 */
[----:B--2---:R-:W-:-:S04]  /*01f0*/  UISETP.NE.U32.AND UP0, UPT, UR4, URZ, UPT ;  /* 0x000000ff0400728c */ /* 0x004fc8000bf05070 */
[----:B------:R-:W-:-:S09]  /*0200*/  UISETP.NE.AND.EX UP0, UPT, UR5, URZ, UPT, UP0 ;  /* 0x000000ff0500728c */ /* 0x000fd2000bf05300 */
[----:B------:R-:W-:Y:S05]  /*0210*/  BRA.U !UP0, `(.L_x_3) ;  /* 0x0000000108107547 */ /* 0x000fea000b800000 */
[----:B------:R-:W2:Y:S01]  /*0220*/  LDC.64 R38, c[0x0][0x8a8] ;  /* 0x00022a00ff267b82 */ /* 0x000ea20000000a00 */
[----:B------:R-:W2:Y:S02]  /*0230*/  LDCU.64 UR4, c[0x0][0x358] ;  /* 0x00006b00ff0477ac */ /* 0x000ea40008000a00 */
[----:B--2---:R2:W5:Y:S01]  /*0240*/  LDG.E R38, desc[UR4][R38.64] ;  /* 0x0000000426267981 */ /* 0x004562000c1e1900 */
[----:B------:R-:W-:Y:S05]  /*0250*/  BRA `(.L_x_2) ;  /* 0x0000000000087947 */ /* 0x000fea0003800000 */
.L_x_3:
[----:B------:R-:W2:Y:S02]  /*0260*/  LDCU UR4, c[0x0][0x8a0] ;  /* 0x00011400ff0477ac */ /* 0x000ea40008000800 */
[----:B--2---:R-:W-:Y:S02]  /*0270*/  MOV R38, UR4 ;  /* 0x0000000400267c02 */ /* 0x004fe40008000f00 */
.L_x_2:
[----:B------:R-:W-:Y:S01]  /*0280*/  IMAD.U32 R0, RZ, RZ, UR25 ;  /* 0x00000019ff007e24 */ /* 0x000fe2000f8e00ff */
[----:B------:R-:W-:Y:S04]  /*0290*/  BSSY.RECONVERGENT B0, `(.L_x_4) ;  /* 0x000000c000007945 */ /* 0x000fe80003800200 */
[C---:B------:R-:W-:Y:S02]  /*02a0*/  ISETP.NE.OR P3, PT, R0.reuse, 0x1, !P0 ;  /* 0x000000010000780c */ /* 0x040fe40004765670 */
[----:B------:R-:W-:-:S11]  /*02b0*/  ISETP.NE.OR P2, PT, R0, 0x3, !P0 ;  /* 0x000000030000780c */ /* 0x000fd60004745670 */
[----:B------:R-:W-:Y:S05]  /*02c0*/  @P3 BRA `(.L_x_5) ;  /* 0x0000000000203947 */ /* 0x000fea0003800000 */
[----:B------:R-:W3:Y:S02]  /*02d0*/  LDCU.64 UR4, c[0x0][0x348] ;  /* 0x00006900ff0477ac */ /* 0x000ee40008000a00 */
[----:B---3--:R-:W-:Y:S02]  /*02e0*/  UIADD3 UR6, UP1, UPT, UR4, 0x80, URZ ;  /* 0x0000008004067890 */ /* 0x008fe4000ff3e0ff */
[----:B------:R-:W-:Y:S02]  /*02f0*/  UIADD3 UR4, UP0, UPT, UR4, 0x180, URZ ;  /* 0x0000018004047890 */ /* 0x000fe4000ff1e0ff */
[----:B------:R-:W-:Y:S02]  /*0300*/  UIADD3.X UR7, UPT, UPT, URZ, UR5, URZ, UP1, !UPT ;  /* 0x00000005ff077290 */ /* 0x000fe40008ffe4ff */
[----:B------:R-:W-:-:S07]  /*0310*/  UIADD3.X UR5, UPT, UPT, URZ, UR5, URZ, UP0, !UPT ;  /* 0x00000005ff057290 */ /* 0x000fce00087fe4ff */
[----:B------:R3:W-:Y:S02]  /*0320*/  UTMACCTL.PF [UR6] ;  /* 0x00000000060079b9 */ /* 0x0007e40008040000 */
[----:B------:R3:W-:Y:S02]  /*0330*/  UTMACCTL.PF [UR4] ;  /* 0x00000000040079b9 */ /* 0x0007e40008040000 */
[----:B---3--:R-:W-:Y:S01]  /*0340*/  NOP ;  /* 0x0000000000007918 */ /* 0x008fe20000000000 */
.L_x_5:
[----:B------:R-:W-:Y:S05]  /*0350*/  BSYNC.RECONVERGENT B0 ;  /* 0x0000000000007941 */ /* 0x000fea0003800200 */
.L_x_4:
[----:B------:R-:W-:Y:S04]  /*0360*/  BSSY.RECONVERGENT B0, `(.L_x_6) ;  /* 0x000000a000007945 */ /* 0x000fe80003800200 */
        /* <DEDUP_REMOVED lines=9> */
.L_x_7:
[----:B------:R-:W-:Y:S05]  /*0400*/  BSYNC.RECONVERGENT B0 ;  /* 0x0000000000007941 */ /* 0x000fea0003800200 */
.L_x_6:
[----:B------:R-:W3:Y:S01]  /*0410*/  LDCU.64 UR4, c[0x0][0x888] ;  /* 0x00011100ff0477ac */ /* 0x000ee20008000a00 */
[----:B------:R-:W-:Y:S01]  /*0420*/  ISETP.NE.AND.EX P1, PT, RZ, UR9, PT, P1 ;  /* 0x00000009ff007c0c */ /* 0x000fe2000bf25310 */
[----:B------:R-:W-:Y:S01]  /*0430*/  UPLOP3.LUT UP3, UPT, UPT, UPT, UPT, 0x80, 0x8 ;  /* 0x000000000008789c */ /* 0x000fe20003f6f070 */
[----:B---3--:R-:W-:-:S04]  /*0440*/  ISETP.NE.U32.AND P2, PT, RZ, UR4, PT ;  /* 0x00000004ff007c0c */ /* 0x008fc8000bf45070 */
[----:B------:R-:W-:-:S13]  /*0450*/  ISETP.NE.AND.EX P2, PT, RZ, UR5, PT, P2 ;  /* 0x00000005ff007c0c */ /* 0x000fda000bf45320 */
[----:B------:R-:W-:Y:S05]  /*0460*/  @P2 BRA P1, `(.L_x_8) ;  /* 0x0000000000282947 */ /* 0x000fea0000800000 */
[----:B------:R-:W-:Y:S01]  /*0470*/  UISETP.NE.U32.AND UP0, UPT, UR8, URZ, UPT ;  /* 0x000000ff0800728c */ /* 0x000fe2000bf05070 */
[----:B-----5:R-:W-:Y:S01]  /*0480*/  FSETP.NEU.AND P1, PT, R41, RZ, PT ;  /* 0x000000ff2900720b */ /* 0x020fe20003f2d000 */
[----:B------:R-:W-:Y:S02]  /*0490*/  UISETP.NE.U32.AND UP2, UPT, UR4, URZ, UPT ;  /* 0x000000ff0400728c */ /* 0x000fe4000bf45070 */
[----:B------:R-:W-:Y:S02]  /*04a0*/  UISETP.NE.AND.EX UP1, UPT, UR9, URZ, UPT, UP0 ;  /* 0x000000ff0900728c */ /* 0x000fe4000bf25300 */
[----:B------:R-:W-:-:S04]  /*04b0*/  UISETP.NE.AND.EX UP0, UPT, UR5, URZ, UPT, UP2 ;  /* 0x000000ff0500728c */ /* 0x000fc8000bf05320 */
[----:B------:R-:W-:-:S04]  /*04c0*/  USEL UR4, URZ, 0xffffffff, UP0 ;  /* 0xffffffffff047887 */ /* 0x000fc80008000000 */
[----:B------:R-:W-:Y:S01]  /*04d0*/  VOTEU.ANY UP0, P1 ;  /* 0x0000000000ff7886 */ /* 0x000fe20000800100 */
[----:B------:R-:W-:-:S04]  /*04e0*/  @!UP1 USEL UR4, URZ, 0xffffffff, UP0 ;  /* 0xffffffffff049887 */ /* 0x000fc80008000000 */
[----:B------:R-:W-:-:S04]  /*04f0*/  ULOP3.LUT UR4, UR4, 0x1, URZ, 0xc0, !UPT ;  /* 0x0000000104047892 */ /* 0x000fc8000f8ec0ff */
[----:B------:R-:W-:-:S11]  /*0500*/  UISETP.NE.U32.AND UP3, UPT, UR4, 0x1, UPT ;  /* 0x000000010400788c */ /* 0x000fd6000bf65070 */
.L_x_8:
[----:B------:R-:W3:Y:S01]  /*0510*/  SHFL.IDX PT, R0, R91, RZ, 0x1f ;  /* 0x00001fff5b007589 */ /* 0x000ee200000e0000 */
[----:B------:R-:W-:-:S04]  /*0520*/  UISETP.NE.AND UP0, UPT, UR25, 0x2, UPT ;  /* 0x000000021900788c */ /* 0x000fc8000bf05270 */
[----:B------:R-:W-:Y:S02]  /*0530*/  UISETP.EQ.AND UP1, UPT, UR46, URZ, !UP0 ;  /* 0x000000ff2e00728c */ /* 0x000fe4000c722270 */
[----:B------:R-:W-:-:S04]  /*0540*/  USEL UR44, URZ, 0x1, UP0 ;  /* 0x00000001ff2c7887 */ /* 0x000fc80008000000 */
[----:B------:R-:W-:Y:S02]  /*0550*/  PLOP3.LUT P3, PT, P0, PT, UP1, 0x80, 0x8 ;  /* 0x000000000008781c */ /* 0x000fe4000076f018 */
[----:B---3--:R-:W-:-:S13]  /*0560*/  ISETP.NE.AND P1, PT, R0, RZ, PT ;  /* 0x000000ff0000720c */ /* 0x008fda0003f25270 */
[----:B------:R-:W-:Y:S05]  /*0570*/  @P1 BRA `(.L_x_9) ;  /* 0x0000000000a81947 */ /* 0x000fea0003800000 */
[----:B------:R-:W-:Y:S01]  /*0580*/  ELECT P1, URZ, PT ;  /* 0x0000000000ff782f */ /* 0x000fe20003820000 */
[----:B------:R-:W-:-:S12]  /*0590*/  BSSY.RECONVERGENT B0, `(.L_x_9) ;  /* 0x0000028000007945 */ /* 0x000fd80003800200 */
[----:B------:R-:W-:Y:S05]  /*05a0*/  @!P1 BRA `(.L_x_10) ;  /* 0x0000000000989947 */ /* 0x000fea0003800000 */
[----:B------:R-:W-:Y:S01]  /*05b0*/  UMOV UR4, 0x400 ;  /* 0x0000040000047882 */ /* 0x000fe20000000000 */
[----:B------:R-:W-:Y:S01]  /*05c0*/  UMOV UR8, 0x1 ;  /* 0x0000000100087882 */ /* 0x000fe20000000000 */
[----:B------:R-:W-:Y:S01]  /*05d0*/  UMOV UR6, 0x5 ;  /* 0x0000000500067882 */ /* 0x000fe20000000000 */
[----:B------:R-:W-:Y:S02]  /*05e0*/  ULEA UR4, UR45, UR4, 0x18 ;  /* 0x000000042d047291 */ /* 0x000fe4000f8ec0ff */
[----:B------:R-:W-:-:S04]  /*05f0*/  UIADD3 UR8, UPT, UPT, -UR8, 0x100000, URZ ;  /* 0x0010000008087890 */ /* 0x000fc8000fffe1ff */
[----:B------:R-:W-:Y:S02]  /*0600*/  USHF.L.U32 UR9, UR8, 0xb, URZ ;  /* 0x0000000b08097899 */ /* 0x000fe400080006ff */
[----:B------:R-:W-:Y:S02]  /*0610*/  USHF.L.U32 UR8, UR8, 0x1, URZ ;  /* 0x0000000108087899 */ /* 0x000fe400080006ff */
[----:B------:R-:W-:-:S04]  /*0620*/  UIADD3 UR6, UPT, UPT, -UR6, 0x100000, URZ ;  /* 0x0010000006067890 */ /* 0x000fc8000fffe1ff */
[----:B------:R-:W-:Y:S02]  /*0630*/  USHF.L.U32 UR7, UR6, 0xb, URZ ;  /* 0x0000000b06077899 */ /* 0x000fe400080006ff */
[----:B------:R-:W-:Y:S01]  /*0640*/  USHF.L.U32 UR6, UR6, 0x1, URZ ;  /* 0x0000000106067899 */ /* 0x000fe200080006ff */
[----:B------:R-:W3:Y:S03]  /*0650*/  FENCE.VIEW.ASYNC.S ;  /* 0x00000000000073c6 */ /* 0x000ee60000000000 */
[----:B---3--:R3:W4:Y:S08]  /*0660*/  SYNCS.EXCH.64 URZ, [UR4], UR8 ;  /* 0x0000000804ff75b2 */ /* 0x0087300008000100 */
[----:B------:R3:W1:Y:S01]  /*0670*/  SYNCS.EXCH.64 URZ, [UR4+0x68], UR6 ;  /* 0x0000680604ff75b2 */ /* 0x0006620008000100 */
        /* <DEDUP_REMOVED lines=23> */
[----:B------:R3:W1:Y:S02]  /*07f0*/  SYNCS.EXCH.64 URZ, [UR4+0xc8], UR6 ;  /* 0x0000c80604ff75b2 */ /* 0x0006640008000100 */
[----:B---34-:R-:W-:Y:S01]  /*0800*/  NOP ;  /* 0x0000000000007918 */ /* 0x018fe20000000000 */
.L_x_10:
[----:B------:R-:W-:Y:S05]  /*0810*/  BSYNC.RECONVERGENT B0 ;  /* 0x0000000000007941 */ /* 0x000fea0003800200 */
.L_x_9:
[----:B------:R-:W3:Y:S01]  /*0820*/  SHFL.IDX PT, R0, R91, RZ, 0x1f ;  /* 0x00001fff5b007589 */ /* 0x000ee200000e0000 */
[----:B------:R-:W-:Y:S01]  /*0830*/  NOP ;  /* 0x0000000000007918 */ /* 0x000fe20000000000 */
[----:B---3--:R-:W-:-:S13]  /*0840*/  ISETP.NE.AND P1, PT, R0, 0x1, PT ;  /* 0x000000010000780c */ /* 0x008fda0003f25270 */
[----:B------:R-:W-:Y:S05]  /*0850*/  @P1 BRA `(.L_x_11) ;  /* 0x0000000000441947 */ /* 0x000fea0003800000 */
        /* <DEDUP_REMOVED lines=10> */
[----:B------:R-:W-:Y:S01]  /*0900*/  ELECT P1, URZ, PT ;  /* 0x0000000000ff782f */ /* 0x000fe20003820000 */
[----:B------:R-:W3:Y:S02]  /*0910*/  FENCE.VIEW.ASYNC.S ;  /* 0x00000000000073c6 */ /* 0x000ee40000000000 */
[----:B---3--:R3:W4:Y:S08]  /*0920*/  SYNCS.EXCH.64 URZ, [UR4+0xd0], UR8 ;  /* 0x0000d00804ff75b2 */ /* 0x0087300008000100 */
[----:B------:R3:W1:Y:S01]  /*0930*/  SYNCS.EXCH.64 URZ, [UR4+0xe0], UR6 ;  /* 0x0000e00604ff75b2 */ /* 0x0006620008000100 */
[----:B------:R3:W1:Y:S01]  /*0940*/  SYNCS.EXCH.64 URZ, [UR4+0xd8], UR8 ;  /* 0x0000d80804ff75b2 */ /* 0x0006620008000100 */
[----:B------:R3:W1:Y:S01]  /*0950*/  SYNCS.EXCH.64 URZ, [UR4+0xe8], UR6 ;  /* 0x0000e80604ff75b2 */ /* 0x0006620008000100 */
[----:B------:R-:W-:Y:S01]  /*0960*/  NOP ;  /* 0x0000000000007918 */ /* 0x000fe20000000000 */
.L_x_11:
[----:B------:R-:W2:Y:S01]  /*0970*/  SHFL.IDX PT, R0, R91, RZ, 0x1f ;  /* 0x00001fff5b007589 */ /* 0x000ea200000e0000 */
[----:B------:R-:W-:Y:S01]  /*0980*/  NOP ;  /* 0x0000000000007918 */ /* 0x000fe20000000000 */
[----:B--2---:R-:W-:-:S13]  /*0990*/  ISETP.NE.AND P1, PT, R0, 0x3, PT ;  /* 0x000000030000780c */ /* 0x004fda0003f25270 */
[----:B------:R-:W-:Y:S05]  /*09a0*/  @P1 BRA `(.L_x_12) ;  /* 0x00000000002c1947 */ /* 0x000fea0003800000 */
[----:B---3--:R-:W-:Y:S01]  /*09b0*/  UMOV UR6, 0x400 ;  /* 0x0000040000067882 */ /* 0x008fe20000000000 */
[----:B------:R-:W-:Y:S01]  /*09c0*/  UMOV UR4, 0x20 ;  /* 0x0000002000047882 */ /* 0x000fe20000000000 */
[----:B------:R-:W-:Y:S02]  /*09d0*/  ULEA UR6, UR45, UR6, 0x18 ;  /* 0x000000062d067291 */ /* 0x000fe4000f8ec0ff */
[----:B------:R-:W-:-:S04]  /*09e0*/  UIADD3 UR4, UPT, UPT, -UR4, 0x100000, URZ ;  /* 0x0010000004047890 */ /* 0x000fc8000fffe1ff */
[----:B------:R-:W-:Y:S02]  /*09f0*/  USHF.L.U32 UR5, UR4, 0xb, URZ ;  /* 0x0000000b04057899 */ /* 0x000fe400080006ff */
[----:B------:R-:W-:Y:S01]  /*0a00*/  USHF.L.U32 UR4, UR4, 0x1, URZ ;  /* 0x0000000104047899 */ /* 0x000fe200080006ff */
[----:B------:R-:W-:Y:S01]  /*0a10*/  ELECT P1, URZ, PT ;  /* 0x0000000000ff782f */ /* 0x000fe20003820000 */
[----:B------:R-:W2:Y:S10]  /*0a20*/  FENCE.VIEW.ASYNC.S ;  /* 0x00000000000073c6 */ /* 0x000eb40000000000 */
[----:B--2---:R2:W3:Y:S01]  /*0a30*/  SYNCS.EXCH.64 URZ, [UR6+0xf0], UR4 ;  /* 0x0000f00406ff75b2 */ /* 0x0044e20008000100 */
[----:B------:R2:W1:Y:S01]  /*0a40*/  SYNCS.EXCH.64 URZ, [UR6+0xf8], UR4 ;  /* 0x0000f80406ff75b2 */ /* 0x0004620008000100 */
[----:B------:R-:W-:Y:S01]  /*0a50*/  NOP ;  /* 0x0000000000007918 */ /* 0x000fe20000000000 */
.L_x_12:
[----:B------:R-:W4:Y:S01]  /*0a60*/  SHFL.IDX PT, R0, R91, RZ, 0x1f ;  /* 0x00001fff5b007589 */ /* 0x000f2200000e0000 */
[----:B------:R-:W-:Y:S01]  /*0a70*/  NOP ;  /* 0x0000000000007918 */ /* 0x000fe20000000000 */
[----:B----4-:R-:W-:-:S13]  /*0a80*/  ISETP.NE.AND P1, PT, R0, 0x4, PT ;  /* 0x000000040000780c */ /* 0x010fda0003f25270 */
[----:B------:R-:W-:Y:S05]  /*0a90*/  @P1 BRA `(.L_x_13) ;  /* 0x0000000000481947 */ /* 0x000fea0003800000 */
[----:B--23--:R-:W-:Y:S01]  /*0aa0*/  UMOV UR4, 0xe20 ;  /* 0x00000e2000047882 */ /* 0x00cfe20000000000 */
[----:B------:R-:W-:Y:S01]  /*0ab0*/  UMOV UR6, 0x400 ;  /* 0x0000040000067882 */ /* 0x000fe20000000000 */
[----:B------:R-:W-:Y:S01]  /*0ac0*/  USEL UR4, UR4, 0xc20, UP3 ;  /* 0x00000c2004047887 */ /* 0x000fe20009800000 */
        /* <DEDUP_REMOVED lines=9> */
[----:B------:R-:W2:Y:S02]  /*0b60*/  FENCE.VIEW.ASYNC.S ;  /* 0x00000000000073c6 */ /* 0x000ea40000000000 */
[----:B--2---:R4:W2:Y:S08]  /*0b70*/  SYNCS.EXCH.64 URZ, [UR6+0x100], UR8 ;  /* 0x0001000806ff75b2 */ /* 0x0048b00008000100 */
[----:B------:R4:W3:Y:S01]  /*0b80*/  SYNCS.EXCH.64 URZ, [UR6+0x110], UR4 ;  /* 0x0001100406ff75b2 */ /* 0x0008e20008000100 */
[----:B------:R4:W1:Y:S01]  /*0b90*/  SYNCS.EXCH.64 URZ, [UR6+0x108], UR8 ;  /* 0x0001080806ff75b2 */ /* 0x0008620008000100 */
[----:B------:R4:W1:Y:S02]  /*0ba0*/  SYNCS.EXCH.64 URZ, [UR6+0x118], UR4 ;  /* 0x0001180406ff75b2 */ /* 0x0008640008000100 */
[----:B----4-:R-:W-:Y:S01]  /*0bb0*/  NOP ;  /* 0x0000000000007918 */ /* 0x010fe20000000000 */
.L_x_13:
[----:B------:R-:W4:Y:S01]  /*0bc0*/  SHFL.IDX PT, R0, R91, RZ, 0x1f ;  /* 0x00001fff5b007589 */ /* 0x000f2200000e0000 */
[----:B------:R-:W-:Y:S01]  /*0bd0*/  NOP ;  /* 0x0000000000007918 */ /* 0x000fe20000000000 */
[----:B----4-:R-:W-:-:S13]  /*0be0*/  ISETP.NE.AND P1, PT, R0, 0x5, PT ;  /* 0x000000050000780c */ /* 0x010fda0003f25270 */
[----:B------:R-:W-:Y:S05]  /*0bf0*/  @P1 BRA `(.L_x_14) ;  /* 0x0000000000541947 */ /* 0x000fea0003800000 */
[----:B--23--:R-:W-:Y:S01]  /*0c00*/  UMOV UR4, 0x400 ;  /* 0x0000040000047882 */ /* 0x00cfe20000000000 */
        /* <DEDUP_REMOVED lines=14> */
[----:B------:R4:W1:Y:S01]  /*0cf0*/  SYNCS.EXCH.64 URZ, [UR4+0x148], UR8 ;  /* 0x0001480804ff75b2 */ /* 0x0008620008000100 */
[----:B------:R4:W1:Y:S01]  /*0d00*/  SYNCS.EXCH.64 URZ, [UR4+0x130], UR6 ;  /* 0x0001300604ff75b2 */ /* 0x0008620008000100 */
[----:B------:R4:W1:Y:S01]  /*0d10*/  SYNCS.EXCH.64 URZ, [UR4+0x150], UR8 ;  /* 0x0001500804ff75b2 */ /* 0x0008620008000100 */
[----:B------:R4:W1:Y:S01]  /*0d20*/  SYNCS.EXCH.64 URZ, [UR4+0x138], UR6 ;  /* 0x0001380604ff75b2 */ /* 0x0008620008000100 */
[----:B------:R4:W1:Y:S02]  /*0d30*/  SYNCS.EXCH.64 URZ, [UR4+0x158], UR8 ;  /* 0x0001580804ff75b2 */ /* 0x0008640008000100 */
[----:B----4-:R-:W-:Y:S01]  /*0d40*/  NOP ;  /* 0x0000000000007918 */ /* 0x010fe20000000000 */
.L_x_14:
[----:B------:R-:W4:Y:S01]  /*0d50*/  SHFL.IDX PT, R0, R91, RZ, 0x1f ;  /* 0x00001fff5b007589 */ /* 0x000f2200000e0000 */
[----:B------:R-:W-:Y:S01]  /*0d60*/  ISETP.NE.OR P0, PT, RZ, UR25, !P0 ;  /* 0x00000019ff007c0c */ /* 0x000fe2000c705670 */
[----:B------:R-:W-:Y:S01]  /*0d70*/  NOP ;  /* 0x0000000000007918 */ /* 0x000fe20000000000 */
[----:B----4-:R-:W-:-:S13]  /*0d80*/  ISETP.NE.AND P1, PT, R0, 0x3, PT ;  /* 0x000000030000780c */ /* 0x010fda0003f25270 */
[----:B------:R-:W-:Y:S05]  /*0d90*/  @P1 BRA `(.L_x_15) ;  /* 0x0000000000341947 */ /* 0x000fea0003800000 */
[----:B--23--:R-:W-:Y:S01]  /*0da0*/  UMOV UR4, 0x400 ;  /* 0x0000040000047882 */ /* 0x00cfe20000000000 */
[----:B------:R-:W-:Y:S01]  /*0db0*/  UMOV UR6, 0x20 ;  /* 0x0000002000067882 */ /* 0x000fe20000000000 */
[----:B------:R-:W-:Y:S02]  /*0dc0*/  ULEA UR4, UR45, UR4, 0x18 ;  /* 0x000000042d047291 */ /* 0x000fe4000f8ec0ff */
[----:B------:R-:W-:-:S04]  /*0dd0*/  UIADD3 UR6, UPT, UPT, -UR6, 0x100000, URZ ;  /* 0x0010000006067890 */ /* 0x000fc8000fffe1ff */
[----:B------:R-:W-:Y:S02]  /*0de0*/  USHF.L.U32 UR7, UR6, 0xb, URZ ;  /* 0x0000000b06077899 */ /* 0x000fe400080006ff */
[----:B------:R-:W-:Y:S01]  /*0df0*/  USHF.L.U32 UR6, UR6, 0x1, URZ ;  /* 0x0000000106067899 */ /* 0x000fe200080006ff */
[----:B------:R-:W-:Y:S01]  /*0e00*/  ELECT P1, URZ, PT ;  /* 0x0000000000ff782f */ /* 0x000fe20003820000 */
[----:B------:R-:W2:Y:S10]  /*0e10*/  FENCE.VIEW.ASYNC.S ;  /* 0x00000000000073c6 */ /* 0x000eb40000000000 */
[----:B--2---:R4:W2:Y:S01]  /*0e20*/  SYNCS.EXCH.64 URZ, [UR4+0x160], UR6 ;  /* 0x0001600604ff75b2 */ /* 0x0048a20008000100 */
[----:B------:R4:W3:Y:S01]  /*0e30*/  SYNCS.EXCH.64 URZ, [UR4+0x170], UR6 ;  /* 0x0001700604ff75b2 */ /* 0x0008e20008000100 */
[----:B------:R4:W1:Y:S01]  /*0e40*/  SYNCS.EXCH.64 URZ, [UR4+0x168], UR6 ;  /* 0x0001680604ff75b2 */ /* 0x0008620008000100 */
[----:B------:R4:W1:Y:S02]  /*0e50*/  SYNCS.EXCH.64 URZ, [UR4+0x178], UR6 ;  /* 0x0001780604ff75b2 */ /* 0x0008640008000100 */
[----:B----4-:R-:W-:Y:S01]  /*0e60*/  NOP ;  /* 0x0000000000007918 */ /* 0x010fe20000000000 */
.L_x_15:
[----:B------:R-:W-:Y:S01]  /*0e70*/  VOTEU.ALL UP0, P0 ;  /* 0x0000000000ff7886 */ /* 0x000fe20000000000 */
[----:B--23--:R-:W-:Y:S01]  /*0e80*/  UMOV UR4, 0x20 ;  /* 0x0000002000047882 */ /* 0x00cfe20000000000 */
[----:B------:R-:W2:Y:S01]  /*0e90*/  LDCU UR34, c[0x0][0x36c] ;  /* 0x00006d80ff2277ac */ /* 0x000ea20008000800 */
[----:B------:R-:W-:Y:S01]  /*0ea0*/  NOP ;  /* 0x0000000000007918 */ /* 0x000fe20000000000 */
[----:B------:R-:W-:Y:S01]  /*0eb0*/  LOP3.LUT R0, R99, 0x1f, RZ, 0xc0, !PT ;  /* 0x0000001f63007812 */ /* 0x000fe200078ec0ff */
[----:B------:R-:W-:Y:S01]  /*0ec0*/  @!UP0 UMOV UR6, 0x400 ;  /* 0x0000040000068882 */ /* 0x000fe20000000000 */
[----:B------:R-:W-:-:S04]  /*0ed0*/  @!UP0 UIADD3 UR4, UPT, UPT, -UR4, 0x100000, URZ ;  /* 0x0010000004048890 */ /* 0x000fc8000fffe1ff */
[----:B------:R-:W-:Y:S02]  /*0ee0*/  @!UP0 USHF.L.U32 UR5, UR4, 0xb, URZ ;  /* 0x0000000b04058899 */ /* 0x000fe400080006ff */
[----:B------:R-:W-:Y:S02]  /*0ef0*/  @!UP0 USHF.L.U32 UR4, UR4, 0x1, URZ ;  /* 0x0000000104048899 */ /* 0x000fe400080006ff */
[----:B------:R-:W-:Y:S01]  /*0f00*/  @!UP0 ULEA UR6, UR45, UR6, 0x18 ;  /* 0x000000062d068291 */ /* 0x000fe2000f8ec0ff */
[----:B------:R-:W-:Y:S01]  /*0f10*/  VOTEU.ALL UP0, P0 ;  /* 0x0000000000ff7886 */ /* 0x000fe20000000000 */
[----:B------:R-:W-:Y:S02]  /*0f20*/  UISETP.NE.AND UP4, UPT, UR25, URZ, UPT ;  /* 0x000000ff1900728c */ /* 0x000fe4000bf85270 */
[----:B--2---:R-:W-:Y:S01]  /*0f30*/  UISETP.EQ.U32.AND UP1, UPT, UR34, 0x1, UPT ;  /* 0x000000012200788c */ /* 0x004fe2000bf22070 */
[----:B------:R-:W2:Y:S07]  /*0f40*/  FENCE.VIEW.ASYNC.S ;  /* 0x00000000000073c6 */ /* 0x000eae0000000000 */
[----:B--2---:R2:W3:Y:S01]  /*0f50*/  @!UP0 SYNCS.EXCH.64 URZ, [UR6+0x180], UR4 ;  /* 0x0001800406ff85b2 */ /* 0x0044e20008000100 */
[----:B------:R-:W-:Y:S05]  /*0f60*/  BRA.U !UP1, `(.L_x_16) ;  /* 0x0000000109087547 */ /* 0x000fea000b800000 */
[----:B-1-3--:R-:W-:Y:S01]  /*0f70*/  UCGABAR_ARV ;  /* 0x00000000000079c7 */ /* 0x00afe20008000000 */
[----:B------:R-:W-:Y:S05]  /*0f80*/  BRA `(.L_x_17) ;  /* 0x0000000000047947 */ /* 0x000fea0003800000 */
.L_x_16:
[----:B-1-3--:R-:W-:Y:S01]  /*0f90*/  NOP ;  /* 0x0000000000007918 */ /* 0x00afe20000000000 */
.L_x_17:
[----:B------:R-:W1:Y:S01]  /*0fa0*/  S2UR UR31, SR_CTAID.X ;  /* 0x00000000001f79c3 */ /* 0x000e620000002500 */
[----:B------:R-:W-:-:S05]  /*0fb0*/  CS2R.32 R3, SR_CgaSize ;  /* 0x0000000000037805 */ /* 0x000fca0000008a00 */
[----:B------:R-:W-:-:S05]  /*0fc0*/  IMAD R3, R3, -0xa0, RZ ;  /* 0xffffff6003037824 */ /* 0x000fca00078e02ff */
[----:B------:R-:W-:-:S14]  /*0fd0*/  R2UR UR10, R3 ;  /* 0x00000000030a72ca */ /* 0x000fdc00000e0000 */
[----:B------:R-:W3:Y:S01]  /*0fe0*/  LDCU UR10, c[0x0][UR10+0x2b0] ;  /* 0x000056000a0a77ac */ /* 0x000ee20008000800 */
[----:B------:R-:W-:-:S05]  /*0ff0*/  CS2R.32 R3, SR_CgaSize ;  /* 0x0000000000037805 */ /* 0x000fca0000008a00 */
[----:B------:R-:W-:-:S05]  /*1000*/  IMAD R3, R3, -0xa0, RZ ;  /* 0xffffff6003037824 */ /* 0x000fca00078e02ff */
[----:B------:R-:W-:-:S14]  /*1010*/  R2UR UR8, R3 ;  /* 0x00000000030872ca */ /* 0x000fdc00000e0000 */
[----:B------:R-:W4:Y:S01]  /*1020*/  LDCU UR8, c[0x0][UR8+0x2b4] ;  /* 0x00005680080877ac */ /* 0x000f220008000800 */
[----:B------:R-:W4:Y:S01]  /*1030*/  S2UR UR9, SR_CTAID.Y ;  /* 0x00000000000979c3 */ /* 0x000f220000002600 */
[----:B--2---:R-:W-:Y:S02]  /*1040*/  USHF.R.U32.HI UR5, URZ, 0x1, UR45 ;  /* 0x00000001ff057899 */ /* 0x004fe4000801162d */
[----:B------:R-:W-:Y:S02]  /*1050*/  ULOP3.LUT UR6, UR46, 0xc, UR45, 0xf8, !UPT ;  /* 0x0000000c2e067892 */ /* 0x000fe4000f8ef82d */
[----:B------:R-:W-:Y:S01]  /*1060*/  USHF.R.U32.HI UR4, URZ, 0x2, UR45 ;  /* 0x00000002ff047899 */ /* 0x000fe2000801162d */
[----:B------:R-:W-:-:S05]  /*1070*/  CS2R.32 R3, SR_CgaSize ;  /* 0x0000000000037805 */ /* 0x000fca0000008a00 */
[----:B------:R-:W-:-:S05]  /*1080*/  IMAD R3, R3, -0xa0, RZ ;  /* 0xffffff6003037824 */ /* 0x000fca00078e02ff */
[----:B------:R-:W-:-:S14]  /*1090*/  R2UR UR61, R3 ;  /* 0x00000000033d72ca */ /* 0x000fdc00000e0000 */
[----:B------:R-:W2:Y:S01]  /*10a0*/  LDCU UR61, c[0x0][UR61+0x2a0] ;  /* 0x000054003d3d77ac */ /* 0x000ea20008000800 */
[----:B------:R-:W1:Y:S01]  /*10b0*/  S2UR UR36, SR_CTAID.Z ;  /* 0x00000000002479c3 */ /* 0x000e620000002700 */
[----:B------:R-:W-:-:S05]  /*10c0*/  CS2R.32 R3, SR_CgaSize ;  /* 0x0000000000037805 */ /* 0x000fca0000008a00 */
[----:B------:R-:W-:-:S05]  /*10d0*/  IMAD R3, R3, -0xa0, RZ ;  /* 0xffffff6003037824 */ /* 0x000fca00078e02ff */
[----:B------:R-:W-:-:S14]  /*10e0*/  R2UR UR62, R3 ;  /* 0x00000000033e72ca */ /* 0x000fdc00000e0000 */
[----:B------:R-:W2:Y:S01]  /*10f0*/  LDCU UR62, c[0x0][UR62+0x2a4] ;  /* 0x000054803e3e77ac */ /* 0x000ea20008000800 */
[----:B------:R-:W2:Y:S01]  /*1100*/  LDCU UR29, c[0x0][0xb24] ;  /* 0x00016480ff1d77ac */ /* 0x000ea20008000800 */
[----:B-1----:R-:W-:Y:S01]  /*1110*/  I2FP.F32.U32 R3, UR31 ;  /* 0x0000001f00037c45 */ /* 0x002fe20008201000 */
[----:B------:R-:W-:-:S04]  /*1120*/  ULOP3.LUT UR48, UR5, 0x1, URZ, 0xc0, !UPT ;  /* 0x0000000105307892 */ /* 0x000fc8000f8ec0ff */
[----:B---3--:R-:W-:Y:S01]  /*1130*/  FMUL R3, R3, UR10 ;  /* 0x0000000a03037c20 */ /* 0x008fe20008400000 */
[----:B------:R-:W-:Y:S01]  /*1140*/  UISETP.GT.U32.AND UP0, UPT, UR6, 0xffff, UPT ;  /* 0x0000ffff0600788c */ /* 0x000fe2000bf04070 */
[----:B----4-:R-:W-:Y:S01]  /*1150*/  I2FP.F32.U32 R2, UR9 ;  /* 0x0000000900027c45 */ /* 0x010fe20008201000 */
[----:B------:R-:W-:-:S03]  /*1160*/  ULOP3.LUT UR7, UR45, 0x3, URZ, 0xc0, !UPT ;  /* 0x000000032d077892 */ /* 0x000fc6000f8ec0ff */
[----:B------:R-:W1:Y:S01]  /*1170*/  F2I.U32.TRUNC.NTZ R3, R3 ;  /* 0x0000000300037305 */ /* 0x000e62000020f000 */
[----:B------:R-:W-:Y:S01]  /*1180*/  ULOP3.LUT UR32, UR4, 0x3, URZ, 0xc0, !UPT ;  /* 0x0000000304207892 */ /* 0x000fe2000f8ec0ff */
[----:B------:R-:W-:Y:S01]  /*1190*/  FMUL R2, R2, UR8 ;  /* 0x0000000802027c20 */ /* 0x000fe20008400000 */
[----:B------:R-:W-:Y:S02]  /*11a0*/  USEL UR4, UR6, 0xffff, !UP0 ;  /* 0x0000ffff06047887 */ /* 0x000fe4000c000000 */
[----:B------:R-:W-:Y:S02]  /*11b0*/  UISETP.GT.U32.AND UP1, UPT, UR7, 0xffff, UPT ;  /* 0x0000ffff0700788c */ /* 0x000fe4000bf24070 */
[----:B------:R-:W-:Y:S01]  /*11c0*/  ULOP3.LUT UR4, UR4, 0xffff, URZ, 0xc0, !UPT ;  /* 0x0000ffff04047892 */ /* 0x000fe2000f8ec0ff */
[----:B------:R-:W3:Y:S01]  /*11d0*/  F2I.U32.TRUNC.NTZ R2, R2 ;  /* 0x0000000200027305 */ /* 0x000ee2000020f000 */
[----:B------:R-:W-:Y:S01]  /*11e0*/  USEL UR7, UR7, 0xffff, !UP1 ;  /* 0x0000ffff07077887 */ /* 0x000fe2000c800000 */
[----:B------:R-:W-:Y:S01]  /*11f0*/  UMOV UR21, 0x5 ;  /* 0x0000000500157882 */ /* 0x000fe20000000000 */
[----:B------:R-:W-:-:S02]  /*1200*/  USHF.L.U32 UR27, UR45, 0x9, URZ ;  /* 0x000000092d1b7899 */ /* 0x000fc400080006ff */
[----:B------:R-:W-:Y:S01]  /*1210*/  USHF.L.U32 UR21, UR21, UR4, URZ ;  /* 0x0000000415157299 */ /* 0x000fe200080006ff */
[----:B-1----:R-:W-:Y:S01]  /*1220*/  R2UR UR5, R3 ;  /* 0x00000000030572ca */ /* 0x002fe200000e0000 */
[----:B------:R-:W-:Y:S01]  /*1230*/  USHF.L.U32 UR26, UR45, 0xb, URZ ;  /* 0x0000000b2d1a7899 */ /* 0x000fe200080006ff */
[----:B------:R-:W-:Y:S01]  /*1240*/  PRMT R3, RZ, 0x7610, R3 ;  /* 0x00007610ff037816 */ /* 0x000fe20000000003 */
[----:B------:R-:W-:Y:S01]  /*1250*/  ULOP3.LUT UR7, UR7, 0xffff, URZ, 0xc0, !UPT ;  /* 0x0000ffff07077892 */ /* 0x000fe2000f8ec0ff */
[----:B------:R-:W-:Y:S01]  /*1260*/  UMOV UR24, 0x1111 ;  /* 0x0000111100187882 */ /* 0x000fe20000000000 */
[----:B------:R-:W1:Y:S01]  /*1270*/  LDCU UR42, c[0x0][0xb24] ;  /* 0x00016480ff2a77ac */ /* 0x000e620008000800 */
[----:B---3--:R-:W-:Y:S02]  /*1280*/  R2UR UR8, R2 ;  /* 0x00000000020872ca */ /* 0x008fe400000e0000 */
[----:B------:R-:W-:Y:S01]  /*1290*/  PRMT R2, RZ, 0x7610, R2 ;  /* 0x00007610ff027816 */ /* 0x000fe20000000002 */
[----:B------:R-:W3:Y:S04]  /*12a0*/  LDCU UR33, c[0x0][0xb30] ;  /* 0x00016600ff2177ac */ /* 0x000ee80008000800 */
[----:B------:R-:W-:-:S02]  /*12b0*/  UIADD3 UR5, UPT, UPT, -UR5, URZ, URZ ;  /* 0x000000ff05057290 */ /* 0x000fc4000fffe1ff */
[----:B------:R-:W-:Y:S02]  /*12c0*/  UISETP.NE.AND UP5, UPT, UR25, 0x2, UPT ;  /* 0x000000021900788c */ /* 0x000fe4000bfa5270 */
[----:B------:R-:W-:Y:S02]  /*12d0*/  ULOP3.LUT UR27, UR27, 0x1800, URZ, 0xc0, !UPT ;  /* 0x000018001b1b7892 */ /* 0x000fe4000f8ec0ff */
[----:B------:R-:W-:Y:S02]  /*12e0*/  UIADD3 UR4, UPT, UPT, -UR8, URZ, URZ ;  /* 0x000000ff08047290 */ /* 0x000fe4000fffe1ff */
[----:B------:R-:W-:Y:S02]  /*12f0*/  ULOP3.LUT UR26, UR26, 0x1000, URZ, 0xc0, !UPT ;  /* 0x000010001a1a7892 */ /* 0x000fe4000f8ec0ff */
[----:B--2---:R-:W-:Y:S01]  /*1300*/  UISETP.GE.AND UP6, UPT, UR29, 0x1, UPT ;  /* 0x000000011d00788c */ /* 0x004fe2000bfc6270 */
[----:B------:R-:W-:Y:S01]  /*1310*/  UMOV UR28, UR9 ;  /* 0x00000009001c7c82 */ /* 0x000fe20008000000 */
[----:B------:R-:W-:Y:S01]  /*1320*/  UMOV UR20, UR31 ;  /* 0x0000001f00147c82 */ /* 0x000fe20008000000 */
[----:B------:R-:W-:-:S02]  /*1330*/  USHF.L.U32 UR24, UR24, UR7, URZ ;  /* 0x0000000718187299 */ /* 0x000fc400080006ff */
[----:B------:R-:W-:Y:S02]  /*1340*/  UIMAD UR61, UR61, UR5, UR31 ;  /* 0x000000053d3d72a4 */ /* 0x000fe4000f8e021f */
[----:B------:R-:W-:Y:S01]  /*1350*/  UIMAD UR62, UR62, UR4, UR9 ;  /* 0x000000043e3e72a4 */ /* 0x000fe2000f8e0209 */
[----:B-1-3--:R-:W-:Y:S11]  /*1360*/  BRA.U UP4, `(.L_x_18) ;  /* 0x0000000104ac7547 */ /* 0x00aff6000b800000 */
[----:B------:R-:W-:Y:S02]  /*1370*/  UISETP.NE.AND UP0, UPT, UR62, URZ, UPT ;  /* 0x000000ff3e00728c */ /* 0x000fe4000bf05270 */
[----:B------:R-:W-:Y:S02]  /*1380*/  ULOP3.LUT UR4, UR61, 0x2, URZ, 0x3c, !UPT ;  /* 0x000000023d047892 */ /* 0x000fe4000f8e3cff */
[----:B------:R-:W-:Y:S02]  /*1390*/  UISETP.GT.U32.AND UP1, UPT, UR61, 0x1, UP0 ;  /* 0x000000013d00788c */ /* 0x000fe40008724070 */
[----:B------:R-:W-:Y:S02]  /*13a0*/  UISETP.NE.AND UP2, UPT, UR62, 0x1, UPT ;  /* 0x000000013e00788c */ /* 0x000fe4000bf45270 */
[----:B------:R-:W-:Y:S02]  /*13b0*/  UISETP.GT.U32.AND UP0, UPT, UR4, 0x1, UP0 ;  /* 0x000000010400788c */ /* 0x000fe40008704070 */
[----:B------:R-:W-:-:S02]  /*13c0*/  USEL UR7, URZ, 0x1, UP1 ;  /* 0x00000001ff077887 */ /* 0x000fc40008800000 */
[----:B------:R-:W-:Y:S02]  /*13d0*/  USEL UR8, URZ, 0x2, UP1 ;  /* 0x00000002ff087887 */ /* 0x000fe40008800000 */
[----:B------:R-:W-:Y:S02]  /*13e0*/  UISETP.GT.U32.AND UP1, UPT, UR61, 0x1, UP2 ;  /* 0x000000013d00788c */ /* 0x000fe40009724070 */
[----:B------:R-:W-:Y:S02]  /*13f0*/  USEL UR12, URZ, 0x4, UP0 ;  /* 0x00000004ff0c7887 */ /* 0x000fe40008000000 */
[----:B------:R-:W-:Y:S02]  /*1400*/  USEL UR15, URZ, 0x8, UP0 ;  /* 0x00000008ff0f7887 */ /* 0x000fe40008000000 */
[----:B------:R-:W-:Y:S02]  /*1410*/  UISETP.GT.U32.AND UP0, UPT, UR4, 0x1, UP2 ;  /* 0x000000010400788c */ /* 0x000fe40009704070 */
[----:B------:R-:W-:-:S02]  /*1420*/  USEL UR6, URZ, 0x10, UP1 ;  /* 0x00000010ff067887 */ /* 0x000fc40008800000 */
[----:B------:R-:W-:Y:S02]  /*1430*/  USEL UR11, URZ, 0x20, UP1 ;  /* 0x00000020ff0b7887 */ /* 0x000fe40008800000 */
[----:B------:R-:W-:Y:S02]  /*1440*/  UISETP.NE.AND UP1, UPT, UR62, 0x2, UPT ;  /* 0x000000023e00788c */ /* 0x000fe4000bf25270 */
[----:B------:R-:W-:Y:S02]  /*1450*/  USEL UR14, URZ, 0x40, UP0 ;  /* 0x00000040ff0e7887 */ /* 0x000fe40008000000 */
[----:B------:R-:W-:Y:S02]  /*1460*/  USEL UR16, URZ, 0x80, UP0 ;  /* 0x00000080ff107887 */ /* 0x000fe40008000000 */
[----:B------:R-:W-:Y:S02]  /*1470*/  UISETP.GT.U32.AND UP0, UPT, UR61, 0x1, UP1 ;  /* 0x000000013d00788c */ /* 0x000fe40008f04070 */
[----:B------:R-:W-:-:S02]  /*1480*/  UISETP.NE.AND UP2, UPT, UR62, 0x3, UPT ;  /* 0x000000033e00788c */ /* 0x000fc4000bf45270 */
[----:B------:R-:W-:Y:S02]  /*1490*/  USEL UR5, URZ, 0x100, UP0 ;  /* 0x00000100ff057887 */ /* 0x000fe40008000000 */
[----:B------:R-:W-:Y:S02]  /*14a0*/  USEL UR10, URZ, 0x200, UP0 ;  /* 0x00000200ff0a7887 */ /* 0x000fe40008000000 */
[----:B------:R-:W-:Y:S02]  /*14b0*/  UISETP.GT.U32.AND UP0, UPT, UR61, 0x1, UP2 ;  /* 0x000000013d00788c */ /* 0x000fe40009704070 */
[----:B------:R-:W-:Y:S02]  /*14c0*/  UIADD3 UR5, UPT, UPT, UR5, UR6, UR7 ;  /* 0x0000000605057290 */ /* 0x000fe4000fffe007 */
[----:B------:R-:W-:Y:S02]  /*14d0*/  USEL UR9, URZ, 0x1000, UP0 ;  /* 0x00001000ff097887 */ /* 0x000fe40008000000 */
[----:B------:R-:W-:-:S02]  /*14e0*/  USEL UR13, URZ, 0x2000, UP0 ;  /* 0x00002000ff0d7887 */ /* 0x000fc40008000000 */
[----:B------:R-:W-:Y:S02]  /*14f0*/  UIADD3 UR5, UPT, UPT, UR8, UR9, UR5 ;  /* 0x0000000908057290 */ /* 0x000fe4000fffe005 */
[----:B------:R-:W-:Y:S02]  /*1500*/  UISETP.GT.U32.AND UP1, UPT, UR4, 0x1, UP1 ;  /* 0x000000010400788c */ /* 0x000fe40008f24070 */
[----:B------:R-:W-:Y:S02]  /*1510*/  UIADD3 UR5, UPT, UPT, UR10, UR11, UR5 ;  /* 0x0000000b0a057290 */ /* 0x000fe4000fffe005 */
[----:B------:R-:W-:Y:S02]  /*1520*/  UISETP.GT.U32.AND UP0, UPT, UR4, 0x1, UP2 ;  /* 0x000000010400788c */ /* 0x000fe40009704070 */
[----:B------:R-:W-:Y:S02]  /*1530*/  USEL UR4, URZ, 0x400, UP1 ;  /* 0x00000400ff047887 */ /* 0x000fe40008800000 */
[----:B------:R-:W-:-:S02]  /*1540*/  UIADD3 UR5, UPT, UPT, UR12, UR13, UR5 ;  /* 0x0000000d0c057290 */ /* 0x000fc4000fffe005 */
[----:B------:R-:W-:Y:S02]  /*1550*/  USEL UR6, URZ, 0x4000, UP0 ;  /* 0x00004000ff067887 */ /* 0x000fe40008000000 */
[----:B------:R-:W-:Y:S02]  /*1560*/  UIADD3 UR5, UPT, UPT, UR4, UR14, UR5 ;  /* 0x0000000e04057290 */ /* 0x000fe4000fffe005 */
[----:B------:R-:W-:Y:S02]  /*1570*/  USEL UR7, URZ, 0x800, UP1 ;  /* 0x00000800ff077887 */ /* 0x000fe40008800000 */
[----:B------:R-:W-:Y:S02]  /*1580*/  ULOP3.LUT UR4, UR61, 0xfffffffe, URZ, 0xc0, !UPT ;  /* 0xfffffffe3d047892 */ /* 0x000fe4000f8ec0ff */
[----:B------:R-:W-:Y:S02]  /*1590*/  UIADD3 UR5, UPT, UPT, UR15, UR6, UR5 ;  /* 0x000000060f057290 */ /* 0x000fe4000fffe005 */
[----:B------:R-:W-:-:S02]  /*15a0*/  ULEA UR4, UR62, UR4, 0x2 ;  /* 0x000000043e047291 */ /* 0x000fc4000f8e10ff */
[----:B------:R-:W-:Y:S02]  /*15b0*/  USEL UR6, URZ, 0x8000, UP0 ;  /* 0x00008000ff067887 */ /* 0x000fe40008000000 */
[----:B------:R-:W-:-:S03]  /*15c0*/  UIADD3 UR5, UPT, UPT, UR7, UR16, UR5 ;  /* 0x0000001007057290 */ /* 0x000fc6000fffe005 */
[----:B------:R-:W-:Y:S01]  /*15d0*/  UMOV UR7, 0x3 ;  /* 0x0000000300077882 */ /* 0x000fe20000000000 */
[----:B------:R-:W-:Y:S02]  /*15e0*/  UIADD3 UR5, UPT, UPT, UR5, UR6, URZ ;  /* 0x0000000605057290 */ /* 0x000fe4000fffe0ff */
[----:B------:R-:W-:-:S04]  /*15f0*/  USHF.L.U32 UR4, UR7, UR4, URZ ;  /* 0x0000000407047299 */ /* 0x000fc800080006ff */
[----:B------:R-:W-:Y:S02]  /*1600*/  MOV R3, UR5 ;  /* 0x0000000500037c02 */ /* 0x000fe40008000f00 */
[----:B------:R-:W-:Y:S02]  /*1610*/  MOV R2, UR4 ;  /* 0x0000000400027c02 */ /* 0x000fe40008000f00 */
.L_x_18:
[----:B------:R-:W-:Y:S05]  /*1620*/  BRA.U !UP6, `(.L_x_19) ;  /* 0x000000010ed47547 */ /* 0x000fea000b800000 */
[----:B------:R-:W1:Y:S01]  /*1630*/  LDCU.128 UR12, c[0x0][0xb10] ;  /* 0x00016200ff0c77ac */ /* 0x000e620008000c00 */
[----:B------:R-:W2:Y:S01]  /*1640*/  LDCU UR6, c[0x0][0x370] ;  /* 0x00006e00ff0677ac */ /* 0x000ea20008000800 */
[----:B------:R-:W3:Y:S01]  /*1650*/  LDCU UR5, c[0x0][0x374] ;  /* 0x00006e80ff0577ac */ /* 0x000ee20008000800 */
[----:B------:R-:W4:Y:S01]  /*1660*/  LDCU UR30, c[0x0][0xb0c] ;  /* 0x00016180ff1e77ac */ /* 0x000f220008000800 */
[----:B------:R-:W4:Y:S01]  /*1670*/  LDCU UR4, c[0x0][0xb20] ;  /* 0x00016400ff0477ac */ /* 0x000f220008000800 */
[----:B------:R-:W4:Y:S01]  /*1680*/  LDCU.64 UR8, c[0x0][0xb28] ;  /* 0x00016500ff0877ac */ /* 0x000f220008000a00 */
[----:B-1----:R-:W-:Y:S02]  /*1690*/  UISETP.NE.AND UP0, UPT, UR14, 0x1, UPT ;  /* 0x000000010e00788c */ /* 0x002fe4000bf05270 */
[----:B---3--:R-:W-:Y:S02]  /*16a0*/  UIMAD.WIDE.U32 UR10, UR5, UR15, URZ ;  /* 0x0000000f050a72a5 */ /* 0x008fe4000f8e00ff */
[----:B--2---:R-:W-:-:S02]  /*16b0*/  UIMAD.WIDE.U32 UR18, UR6, UR12, URZ ;  /* 0x0000000c061272a5 */ /* 0x004fc4000f8e00ff */
[----:B----4-:R-:W-:Y:S02]  /*16c0*/  UISETP.NE.AND UP1, UPT, UR30, 0x1, UPT ;  /* 0x000000011e00788c */ /* 0x010fe4000bf25270 */
[----:B------:R-:W-:Y:S01]  /*16d0*/  UISETP.NE.AND UP2, UPT, UR29, 0x1, UPT ;  /* 0x000000011d00788c */ /* 0x000fe2000bf45270 */
[----:B------:R-:W-:Y:S02]  /*16e0*/  UMOV UR10, UR11 ;  /* 0x0000000b000a7c82 */ /* 0x000fe40008000000 */
[----:B------:R-:W-:Y:S01]  /*16f0*/  UMOV UR18, UR19 ;  /* 0x0000001300127c82 */ /* 0x000fe20008000000 */
[----:B------:R-:W-:Y:S02]  /*1700*/  @UP0 USHF.R.U32.HI UR5, URZ, UR4, UR10 ;  /* 0x00000004ff050299 */ /* 0x000fe4000801160a */
[----:B------:R-:W-:Y:S02]  /*1710*/  UIMAD.WIDE.U32 UR22, UR28, UR15, URZ ;  /* 0x0000000f1c1672a5 */ /* 0x000fe4000f8e00ff */
[----:B------:R-:W-:-:S02]  /*1720*/  UIMAD.WIDE.U32 UR10, UR5, UR8, URZ ;  /* 0x00000008050a72a5 */ /* 0x000fc4000f8e00ff */
[----:B------:R-:W-:Y:S02]  /*1730*/  @UP1 USHF.R.U32.HI UR6, URZ, UR13, UR18 ;  /* 0x0000000dff061299 */ /* 0x000fe40008011612 */
[----:B------:R-:W-:Y:S02]  /*1740*/  UIMAD.WIDE.U32 UR16, UR31, UR12, URZ ;  /* 0x0000000c1f1072a5 */ /* 0x000fe4000f8e00ff */
[----:B------:R-:W-:Y:S01]  /*1750*/  UIMAD.WIDE.U32 UR18, UR6, UR8, URZ ;  /* 0x00000008061272a5 */ /* 0x000fe2000f8e00ff */
[----:B------:R-:W-:Y:S01]  /*1760*/  UMOV UR22, UR23 ;  /* 0x0000001700167c82 */ /* 0x000fe20008000000 */
[----:B------:R-:W-:Y:S01]  /*1770*/  UMOV UR10, UR11 ;  /* 0x0000000b000a7c82 */ /* 0x000fe20008000000 */
[----:B------:R-:W-:Y:S02]  /*1780*/  USHF.R.U32.HI UR22, URZ, UR4, UR22 ;  /* 0x00000004ff167299 */ /* 0x000fe40008011616 */
[----:B------:R-:W-:Y:S02]  /*1790*/  @UP2 USHF.R.U32.HI UR5, URZ, UR9, UR10 ;  /* 0x00000009ff052299 */ /* 0x000fe4000801160a */
[----:B------:R-:W-:Y:S01]  /*17a0*/  UMOV UR7, UR19 ;  /* 0x0000001300077c82 */ /* 0x000fe20008000000 */
[----:B------:R-:W-:Y:S01]  /*17b0*/  UMOV UR16, UR17 ;  /* 0x0000001100107c82 */ /* 0x000fe20008000000 */
[----:B------:R-:W-:-:S02]  /*17c0*/  @UP2 USHF.R.U32.HI UR6, URZ, UR9, UR7 ;  /* 0x00000009ff062299 */ /* 0x000fc40008011607 */
[----:B------:R-:W-:Y:S02]  /*17d0*/  USHF.R.U32.HI UR16, URZ, UR13, UR16 ;  /* 0x0000000dff107299 */ /* 0x000fe40008011610 */
[----:B------:R-:W-:Y:S02]  /*17e0*/  USEL UR4, UR28, UR22, !UP0 ;  /* 0x000000161c047287 */ /* 0x000fe4000c000000 */
[----:B------:R-:W-:Y:S02]  /*17f0*/  UIMAD UR7, UR5, UR29, URZ ;  /* 0x0000001d050772a4 */ /* 0x000fe4000f8e02ff */
[----:B------:R-:W-:Y:S02]  /*1800*/  USEL UR5, UR31, UR16, !UP1 ;  /* 0x000000101f057287 */ /* 0x000fe4000c800000 */
[----:B------:R-:W-:Y:S02]  /*1810*/  UIMAD UR12, UR6, UR29, URZ ;  /* 0x0000001d060c72a4 */ /* 0x000fe4000f8e02ff */
[----:B------:R-:W-:-:S02]  /*1820*/  UISETP.GE.AND UP0, UPT, UR4, UR7, UPT ;  /* 0x000000070400728c */ /* 0x000fc4000bf06270 */
[----:B------:R-:W-:Y:S02]  /*1830*/  UIMAD.WIDE.U32 UR10, UR4, UR8, URZ ;  /* 0x00000008040a72a5 */ /* 0x000fe4000f8e00ff */
[----:B------:R-:W-:Y:S02]  /*1840*/  UISETP.GE.OR UP0, UPT, UR5, UR12, UP0 ;  /* 0x0000000c0500728c */ /* 0x000fe40008706670 */
[----:B------:R-:W-:Y:S02]  /*1850*/  UIMAD.WIDE.U32 UR12, UR5, UR8, URZ ;  /* 0x00000008050c72a5 */ /* 0x000fe4000f8e00ff */
[----:B------:R-:W-:Y:S01]  /*1860*/  UIADD3 UR10, UPT, UPT, -UR4, URZ, URZ ;  /* 0x000000ff040a7290 */ /* 0x000fe2000fffe1ff */
[----:B------:R-:W-:Y:S01]  /*1870*/  UMOV UR8, UR11 ;  /* 0x0000000b00087c82 */ /* 0x000fe20008000000 */
[----:B------:R-:W-:Y:S02]  /*1880*/  UIADD3 UR20, UPT, UPT, -UR5, URZ, URZ ;  /* 0x000000ff05147290 */ /* 0x000fe4000fffe1ff */
[----:B------:R-:W-:-:S03]  /*1890*/  USHF.R.U32.HI UR8, URZ, UR9, UR8 ;  /* 0x00000009ff087299 */ /* 0x000fc60008011608 */
[----:B------:R-:W-:Y:S01]  /*18a0*/  @!UP0 UMOV UR7, UR13 ;  /* 0x0000000d00078c82 */ /* 0x000fe20008000000 */
[----:B------:R-:W-:Y:S02]  /*18b0*/  UIMAD UR28, UR14, UR10, UR28 ;  /* 0x0000000a0e1c72a4 */ /* 0x000fe4000f8e021c */
[----:B------:R-:W-:Y:S02]  /*18c0*/  USEL UR8, UR4, UR8, !UP2 ;  /* 0x0000000804087287 */ /* 0x000fe4000d000000 */
[----:B------:R-:W-:Y:S02]  /*18d0*/  @!UP0 USHF.R.U32.HI UR7, URZ, UR9, UR7 ;  /* 0x00000009ff078299 */ /* 0x000fe40008011607 */
[----:B------:R-:W-:Y:S02]  /*18e0*/  UIADD3 UR9, UPT, UPT, -UR8, URZ, URZ ;  /* 0x000000ff08097290 */ /* 0x000fe4000fffe1ff */
[----:B------:R-:W-:Y:S02]  /*18f0*/  @!UP0 USEL UR7, UR5, UR7, !UP2 ;  /* 0x0000000705078287 */ /* 0x000fe4000d000000 */
[----:B------:R-:W-:-:S02]  /*1900*/  UIMAD UR9, UR29, UR9, UR4 ;  /* 0x000000091d0972a4 */ /* 0x000fc4000f8e0204 */
[----:B------:R-:W-:Y:S02]  /*1910*/  @!UP0 UIADD3 UR8, UPT, UPT, UR8, -UR7, URZ ;  /* 0x8000000708088290 */ /* 0x000fe4000fffe0ff */
[----:B------:R-:W-:Y:S02]  /*1920*/  @!UP0 UIMAD UR6, UR9, UR6, UR7 ;  /* 0x00000006090682a4 */ /* 0x000fe4000f8e0207 */
[----:B------:R-:W-:Y:S02]  /*1930*/  @!UP0 UIMAD UR4, UR8, UR29, UR5 ;  /* 0x0000001d080482a4 */ /* 0x000fe4000f8e0205 */
[----:B------:R-:W-:Y:S02]  /*1940*/  UIMAD UR20, UR30, UR20, UR31 ;  /* 0x000000141e1472a4 */ /* 0x000fe4000f8e021f */
[----:B------:R-:W-:Y:S01]  /*1950*/  UIMAD UR28, UR4, UR14, UR28 ;  /* 0x0000000e041c72a4 */ /* 0x000fe2000f8e021c */
[----:B------:R-:W-:Y:S02]  /*1960*/  @!UP0 UMOV UR5, UR6 ;  /* 0x0000000600058c82 */ /* 0x000fe40008000000 */
[----:B------:R-:W-:-:S12]  /*1970*/  UIMAD UR20, UR5, UR30, UR20 ;  /* 0x0000001e051472a4 */ /* 0x000fd8000f8e0214 */
.L_x_19:
[----:B------:R-:W-:-:S09]  /*1980*/  UISETP.NE.AND UP0, UPT, UR33, 0x1, UPT ;  /* 0x000000012100788c */ /* 0x000fd2000bf05270 */
[----:B------:R-:W-:Y:S05]  /*1990*/  BRA.U UP0, `(.L_x_20) ;  /* 0x0000000100447547 */ /* 0x000fea000b800000 */
[----:B------:R-:W1:Y:S01]  /*19a0*/  LDCU.128 UR8, c[0x0][0xb10] ;  /* 0x00016200ff0877ac */ /* 0x000e620008000c00 */
[----:B------:R-:W2:Y:S01]  /*19b0*/  LDCU UR12, c[0x0][0xb0c] ;  /* 0x00016180ff0c77ac */ /* 0x000ea20008000800 */
[----:B------:R-:W3:Y:S01]  /*19c0*/  LDCU UR13, c[0x0][0xb20] ;  /* 0x00016400ff0d77ac */ /* 0x000ee20008000800 */
[----:B-1----:R-:W-:Y:S02]  /*19d0*/  UIMAD.WIDE.U32 UR6, UR20, UR8, URZ ;  /* 0x00000008140672a5 */ /* 0x002fe4000f8e00ff */
[----:B------:R-:W-:Y:S02]  /*19e0*/  UIMAD.WIDE.U32 UR4, UR28, UR11, URZ ;  /* 0x0000000b1c0472a5 */ /* 0x000fe4000f8e00ff */
[----:B--2---:R-:W-:Y:S02]  /*19f0*/  UISETP.NE.AND UP1, UPT, UR12, 0x1, UPT ;  /* 0x000000010c00788c */ /* 0x004fe4000bf25270 */
[----:B------:R-:W-:Y:S01]  /*1a00*/  UISETP.NE.AND UP0, UPT, UR10, 0x1, UPT ;  /* 0x000000010a00788c */ /* 0x000fe2000bf05270 */
[----:B------:R-:W-:-:S02]  /*1a10*/  UMOV UR6, UR7 ;  /* 0x0000000700067c82 */ /* 0x000fc40008000000 */
[----:B------:R-:W-:Y:S01]  /*1a20*/  UMOV UR4, UR5 ;  /* 0x0000000500047c82 */ /* 0x000fe20008000000 */
[----:B------:R-:W-:Y:S02]  /*1a30*/  USHF.R.U32.HI UR9, URZ, UR9, UR6 ;  /* 0x00000009ff097299 */ /* 0x000fe40008011606 */
[----:B---3--:R-:W-:Y:S02]  /*1a40*/  USHF.R.U32.HI UR4, URZ, UR13, UR4 ;  /* 0x0000000dff047299 */ /* 0x008fe40008011604 */
[----:B------:R-:W-:Y:S02]  /*1a50*/  USEL UR5, UR20, UR9, !UP1 ;  /* 0x0000000914057287 */ /* 0x000fe4000c800000 */
[----:B------:R-:W-:-:S04]  /*1a60*/  USEL UR4, UR28, UR4, !UP0 ;  /* 0x000000041c047287 */ /* 0x000fc8000c000000 */
[----:B------:R-:W-:Y:S02]  /*1a70*/  UIADD3 UR6, UPT, UPT, -UR4, UR5, URZ ;  /* 0x0000000504067290 */ /* 0x000fe4000fffe1ff */
[----:B------:R-:W-:Y:S02]  /*1a80*/  UIADD3 UR4, UPT, UPT, UR4, -UR5, URZ ;  /* 0x8000000504047290 */ /* 0x000fe4000fffe0ff */
[----:B------:R-:W-:Y:S02]  /*1a90*/  UIMAD UR28, UR6, UR10, UR28 ;  /* 0x0000000a061c72a4 */ /* 0x000fe4000f8e021c */
[----:B------:R-:W-:-:S12]  /*1aa0*/  UIMAD UR20, UR4, UR12, UR20 ;  /* 0x0000000c041472a4 */ /* 0x000fd8000f8e0214 */
.L_x_20:
[----:B------:R-:W-:-:S09]  /*1ab0*/  UISETP.EQ.U32.AND UP0, UPT, UR34, 0x1, UPT ;  /* 0x000000012200788c */ /* 0x000fd2000bf02070 */
[----:B------:R-:W-:Y:S05]  /*1ac0*/  BRA.U !UP0, `(.L_x_21) ;  /* 0x00000001080c7547 */ /* 0x000fea000b800000 */
[----:B------:R-:W-:Y:S01]  /*1ad0*/  UCGABAR_WAIT ;  /* 0x0000000000007dc7 */ /* 0x000fe20008000000 */
[----:B------:R-:W-:Y:S01]  /*1ae0*/  CCTL.IVALL ;  /* 0x00000000ff00798f */ /* 0x000fe20002000000 */
[----:B------:R-:W-:Y:S05]  /*1af0*/  BRA `(.L_x_22) ;  /* 0x0000000000047947 */ /* 0x000fea0003800000 */
.L_x_21:
[----:B------:R-:W-:Y:S06]  /*1b00*/  BAR.SYNC.DEFER_BLOCKING 0x0 ;  /* 0x0000000000007b1d */ /* 0x000fec0000010000 */
.L_x_22:
[----:B------:R-:W-:Y:S05]  /*1b10*/  BRA.U UP5, `(.L_x_23) ;  /* 0x0000001905387547 */ /* 0x000fea000b800000 */
[----:B------:R-:W1:Y:S01]  /*1b20*/  LDCU UR6, c[0x0][0x38c] ;  /* 0x00007180ff0677ac */ /* 0x000e620008000800 */
[----:B------:R-:W-:Y:S01]  /*1b30*/  PLOP3.LUT P1, PT, PT, PT, UP3, 0x80, 0x8 ;  /* 0x000000000008781c */ /* 0x000fe20003f2f038 */
[----:B------:R-:W-:Y:S01]  /*1b40*/  IMAD.MOV.U32 R12, RZ, RZ, 0x1 ;  /* 0x00000001ff0c7424 */ /* 0x000fe200078e00ff */
[----:B------:R-:W-:Y:S01]  /*1b50*/  ISETP.NE.AND P2, PT, R0, RZ, P3 ;  /* 0x000000ff0000720c */ /* 0x000fe20001f45270 */
[----:B------:R-:W-:Y:S01]  /*1b60*/  USHF.L.U32 UR7, UR31, 0x6, URZ ;  /* 0x000000061f077899 */ /* 0x000fe200080006ff */
[----:B------:R-:W-:Y:S01]  /*1b70*/  PLOP3.LUT P1, PT, P1, PT, PT, 0x8, 0x80 ;  /* 0x000000000080781c */ /* 0x000fe20000f2e170 */
[----:B------:R-:W-:Y:S01]  /*1b80*/  UISETP.NE.AND UP1, UPT, UR25, URZ, UPT ;  /* 0x000000ff1900728c */ /* 0x000fe2000bf25270 */
[----:B------:R-:W-:Y:S01]  /*1b90*/  CS2R R10, SRZ ;  /* 0x00000000000a7805 */ /* 0x000fe2000001ff00 */
[----:B------:R-:W-:Y:S01]  /*1ba0*/  IMAD.MOV.U32 R9, RZ, RZ, RZ ;  /* 0x000000ffff097224 */ /* 0x000fe200078e00ff */
[----:B------:R-:W2:Y:S01]  /*1bb0*/  LDCU UR40, c[0x0][0x370] ;  /* 0x00006e00ff2877ac */ /* 0x000ea20008000800 */
[----:B------:R-:W-:Y:S01]  /*1bc0*/  IMAD.MOV.U32 R8, RZ, RZ, 0x1 ;  /* 0x00000001ff087424 */ /* 0x000fe200078e00ff */
[----:B------:R-:W-:Y:S01]  /*1bd0*/  USEL UR25, UR44, 0x2, UP1 ;  /* 0x000000022c197887 */ /* 0x000fe20008800000 */
[----:B------:R-:W3:Y:S01]  /*1be0*/  LDCU.64 UR30, c[0x0][0x348] ;  /* 0x00006900ff1e77ac */ /* 0x000ee20008000a00 */
[----:B-1----:R-:W-:-:S02]  /*1bf0*/  UIADD3 UR5, UPT, UPT, UR6, 0x7f, URZ ;  /* 0x0000007f06057890 */ /* 0x002fc4000fffe0ff */
[----:B------:R-:W-:Y:S02]  /*1c00*/  UIADD3 UR49, UPT, UPT, UR6, 0xfe, URZ ;  /* 0x000000fe06317890 */ /* 0x000fe4000fffe0ff */
[----:B------:R-:W-:Y:S01]  /*1c10*/  USHF.R.S32.HI UR4, URZ, 0x1f, UR5 ;  /* 0x0000001fff047899 */ /* 0x000fe20008011405 */
[----:B------:R-:W1:Y:S03]  /*1c20*/  LDCU UR39, c[0x0][0x374] ;  /* 0x00006e80ff2777ac */ /* 0x000e660008000800 */
[----:B------:R-:W-:Y:S02]  /*1c30*/  ULEA.HI UR4, UR4, UR5, URZ, 0x7 ;  /* 0x0000000504047291 */ /* 0x000fe4000f8f38ff */
[----:B------:R-:W-:Y:S02]  /*1c40*/  ULOP3.LUT UR5, UR7, 0x40, URZ, 0xc0, !UPT ;  /* 0x0000004007057892 */ /* 0x000fe4000f8ec0ff */
[----:B------:R-:W-:-:S02]  /*1c50*/  USHF.R.S32.HI UR43, URZ, 0x7, UR4 ;  /* 0x00000007ff2b7899 */ /* 0x000fc40008011404 */
[----:B------:R-:W-:Y:S02]  /*1c60*/  UIADD3 UR4, UPT, UPT, UR6, -0x1, URZ ;  /* 0xffffffff06047890 */ /* 0x000fe4000fffe0ff */
[----:B------:R-:W-:Y:S02]  /*1c70*/  UISETP.LT.U32.AND UP0, UPT, UR43, 0xd, UPT ;  /* 0x0000000d2b00788c */ /* 0x000fe4000bf01070 */
[----:B------:R-:W-:Y:S02]  /*1c80*/  UISETP.GE.U32.AND UP2, UPT, UR4, -0xff, UPT ;  /* 0xffffff010400788c */ /* 0x000fe4000bf46070 */
[----:B------:R-:W-:Y:S02]  /*1c90*/  USEL UR41, UR43, 0xd, UP0 ;  /* 0x0000000d2b297887 */ /* 0x000fe40008000000 */
[----:B------:R-:W-:Y:S02]  /*1ca0*/  ULEA UR48, UR48, UR5, 0x5 ;  /* 0x0000000530307291 */ /* 0x000fe4000f8e28ff */
[----:B------:R-:W-:-:S02]  /*1cb0*/  UIADD3 UR4, UPT, UPT, UR41, -0x1, URZ ;  /* 0xffffffff29047890 */ /* 0x000fc4000fffe0ff */
[----:B------:R-:W-:Y:S02]  /*1cc0*/  ULEA UR46, UR32, UR5, 0x4 ;  /* 0x00000005202e7291 */ /* 0x000fe4000f8e20ff */
[----:B------:R-:W-:Y:S02]  /*1cd0*/  UIADD3 UR47, UPT, UPT, UR43, -UR41, URZ ;  /* 0x800000292b2f7290 */ /* 0x000fe4000fffe0ff */
[----:B------:R-:W-:Y:S01]  /*1ce0*/  @UP2 UIADD3 UR4, UPT, UPT, UR41, URZ, URZ ;  /* 0x000000ff29042290 */ /* 0x000fe2000fffe0ff */
[----:B------:R-:W-:-:S03]  /*1cf0*/  UMOV UR7, URZ ;  /* 0x000000ff00077c82 */ /* 0x000fc60008000000 */
[----:B------:R-:W-:Y:S02]  /*1d00*/  UIADD3 UR29, UPT, UPT, UR4, 0x1, URZ ;  /* 0x00000001041d7890 */ /* 0x000fe4000fffe0ff */
[----:B-123--:R-:W-:-:S12]  /*1d10*/  UIADD3 UR44, UPT, UPT, -UR4, URZ, URZ ;  /* 0x000000ff042c7290 */ /* 0x00efd8000fffe1ff */
.L_x_43:
[----:B------:R-:W-:Y:S01]  /*1d20*/  UISETP.NE.AND UP0, UPT, UR45, URZ, UPT ;  /* 0x000000ff2d00728c */ /* 0x000fe2000bf05270 */
[----:B-1----:R-:W1:Y:S08]  /*1d30*/  S2UR UR45, SR_CgaCtaId ;  /* 0x00000000002d79c3 */ /* 0x002e700000008800 */
[----:B------:R-:W-:Y:S05]  /*1d40*/  BRA.U UP0, `(.L_x_24) ;  /* 0x0000000100347547 */ /* 0x000fea000b800000 */
[----:B------:R-:W2:Y:S01]  /*1d50*/  S2R R0, SR_CgaCtaId ;  /* 0x0000000000007919 */ /* 0x000ea20000008800 */
[----:B------:R-:W-:Y:S02]  /*1d60*/  MOV R3, 0x400 ;  /* 0x0000040000037802 */ /* 0x000fe40000000f00 */
[----:B------:R-:W-:Y:S02]  /*1d70*/  SHF.L.U32 R2, R8, 0x1f, RZ ;  /* 0x0000001f08027819 */ /* 0x000fe400000006ff */
[----:B--2---:R-:W-:-:S05]  /*1d80*/  LEA R0, R0, R3, 0x18 ;  /* 0x0000000300007211 */ /* 0x004fca00078ec0ff */
[----:B------:R-:W-:-:S04]  /*1d90*/  IMAD R3, R9, 0x8, R0 ;  /* 0x0000000809037824 */ /* 0x000fc800078e0200 */
[----:B------:R-:W2:Y:S02]  /*1da0*/  SYNCS.PHASECHK.TRANS64.TRYWAIT P0, [R3+URZ+0x170], R2 ;  /* 0x00017002030075a7 */ /* 0x000ea400080011ff */
[----:B--2---:R-:W-:Y:S05]  /*1db0*/  @!P0 BRA `(.L_x_25) ;  /* 0x0000006800988947 */ /* 0x004fea0003800000 */
.L_x_133:
[----:B------:R-:W-:Y:S01]  /*1dc0*/  VIADD R9, R9, 0x1 ;  /* 0x0000000109097836 */ /* 0x000fe20000000000 */
[----:B------:R2:W-:Y:S04]  /*1dd0*/  SYNCS.ARRIVE.TRANS64.A1T0 RZ, [R3+URZ+0x160], RZ ;  /* 0x000160ff03ff79a7 */ /* 0x0005e800081000ff */
[----:B------:R-:W-:-:S04]  /*1de0*/  ISETP.NE.AND P0, PT, R9, 0x2, PT ;  /* 0x000000020900780c */ /* 0x000fc80003f05270 */
[----:B------:R-:W-:Y:S02]  /*1df0*/  SEL R9, R9, RZ, P0 ;  /* 0x000000ff09097207 */ /* 0x000fe40000000000 */
[----:B--2---:R-:W-:-:S04]  /*1e00*/  SEL R3, RZ, 0x1, P0 ;  /* 0x00000001ff037807 */ /* 0x004fc80000000000 */
[----:B------:R-:W-:-:S07]  /*1e10*/  LOP3.LUT R8, R8, R3, RZ, 0x3c, !PT ;  /* 0x0000000308087212 */ /* 0x000fce00078e3cff */
.L_x_24:
[----:B------:R-:W-:Y:S01]  /*1e20*/  UMOV UR6, 0x400 ;  /* 0x0000040000067882 */ /* 0x000fe20000000000 */
[----:B------:R-:W-:Y:S01]  /*1e30*/  SHF.L.U32 R0, R12, 0x1f, RZ ;  /* 0x0000001f0c007819 */ /* 0x000fe200000006ff */
[----:B-1----:R-:W-:Y:S02]  /*1e40*/  ULEA UR6, UR45, UR6, 0x18 ;  /* 0x000000062d067291 */ /* 0x002fe4000f8ec0ff */
[----:B------:R-:W-:Y:S02]  /*1e50*/  UISETP.GE.U32.AND UP0, UPT, UR49, 0xff, UPT ;  /* 0x000000ff3100788c */ /* 0x000fe4000bf06070 */
[----:B------:R-:W-:Y:S02]  /*1e60*/  ULEA UR4, UR7, UR6, 0x3 ;  /* 0x0000000607047291 */ /* 0x000fe4000f8e18ff */
[----:B------:R-:W-:Y:S01]  /*1e70*/  ULEA UR11, UR28, UR48, 0x7 ;  /* 0x000000301c0b7291 */ /* 0x000fe2000f8e38ff */
[----:B------:R-:W-:-:S06]  /*1e80*/  UMOV UR13, URZ ;  /* 0x000000ff000d7c82 */ /* 0x000fcc0008000000 */
[----:B------:R1:W2:Y:S01]  /*1e90*/  SYNCS.PHASECHK.TRANS64.TRYWAIT P0, [UR4+0x68], R0 ;  /* 0x00006800ff0075a7 */ /* 0x0002a20008001104 */
[----:B------:R-:W-:-:S04]  /*1ea0*/  ULEA.HI UR4, UR20, UR20, URZ, 0x1 ;  /* 0x0000001414047291 */ /* 0x000fc8000f8f08ff */
[----:B------:R-:W-:-:S04]  /*1eb0*/  USHF.L.U32 UR4, UR4, 0x6, URZ ;  /* 0x0000000604047899 */ /* 0x000fc800080006ff */
[----:B------:R-:W-:-:S04]  /*1ec0*/  ULOP3.LUT UR35, UR4, 0xffffff80, URZ, 0xc0, !UPT ;  /* 0xffffff8004237892 */ /* 0x000fc8000f8ec0ff */
[----:B------:R-:W-:Y:S01]  /*1ed0*/  UIADD3 UR35, UPT, UPT, UR46, UR35, URZ ;  /* 0x000000232e237290 */ /* 0x000fe2000fffe0ff */
[----:B------:R-:W-:Y:S11]  /*1ee0*/  BRA.U !UP0, `(.L_x_26) ;  /* 0x0000000108cc7547 */ /* 0x000ff6000b800000 */
[----:B------:R-:W-:Y:S01]  /*1ef0*/  UMOV UR18, UR44 ;  /* 0x0000002c00127c82 */ /* 0x000fe20008000000 */
[----:B------:R-:W-:Y:S01]  /*1f00*/  UMOV UR4, UR7 ;  /* 0x0000000700047c82 */ /* 0x000fe20008000000 */
[----:B------:R-:W-:-:S05]  /*1f10*/  UMOV UR34, URZ ;  /* 0x000000ff00227c82 */ /* 0x000fca0008000000 */
.L_x_32:
[----:B------:R-:W-:Y:S01]  /*1f20*/  ULEA UR33, UR4, UR6, 0x3 ;  /* 0x0000000604217291 */ /* 0x000fe2000f8e18ff */
[----:B------:R-:W-:Y:S01]  /*1f30*/  @P3 MOV R2, 0x8000 ;  /* 0x0000800000023802 */ /* 0x000fe20000000f00 */
[----:B--234-:R-:W-:Y:S10]  /*1f40*/  @P0 BRA `(.L_x_27) ;  /* 0x00000000000c0947 */ /* 0x01cff40003800000 */
[----:B------:R-:W-:-:S04]  /*1f50*/  SHF.L.U32 R3, R12, 0x1f, RZ ;  /* 0x0000001f0c037819 */ /* 0x000fc800000006ff */
[----:B------:R-:W2:Y:S02]  /*1f60*/  SYNCS.PHASECHK.TRANS64.TRYWAIT P0, [UR33+0x68], R3 ;  /* 0x00006803ff0075a7 */ /* 0x000ea40008001121 */
[----:B--2---:R-:W-:Y:S05]  /*1f70*/  @!P0 BRA `(.L_x_28) ;  /* 0x00000068003c8947 */ /* 0x004fea0003800000 */
.L_x_27:
[----:B------:R2:W-:Y:S01]  /*1f80*/  @P3 SYNCS.ARRIVE.TRANS64 RZ, [UR33], R2 ;  /* 0x00000002ffff39a7 */ /* 0x0005e20008000021 */
[----:B------:R-:W-:Y:S02]  /*1f90*/  ULOP3.LUT UR5, UR25, 0x2, URZ, 0xfc, !UPT ;  /* 0x0000000219057892 */ /* 0x000fe4000f8efcff */
[----:B------:R-:W-:Y:S02]  /*1fa0*/  UIADD3 UR18, UPT, UPT, UR18, 0x1, URZ ;  /* 0x0000000112127890 */ /* 0x000fe4000fffe0ff */
[----:B------:R-:W-:Y:S02]  /*1fb0*/  UISETP.NE.AND UP0, UPT, UR5, 0x2, UPT ;  /* 0x000000020500788c */ /* 0x000fe4000bf05270 */
[----:B------:R-:W-:-:S07]  /*1fc0*/  UISETP.NE.AND UP2, UPT, UR18, 0x1, UPT ;  /* 0x000000011200788c */ /* 0x000fce000bf45270 */
[----:B------:R-:W-:Y:S05]  /*1fd0*/  BRA.U UP0, `(.L_x_29) ;  /* 0x0000000100047547 */ /* 0x000fea000b800000 */
[----:B------:R-:W-:Y:S05]  /*1fe0*/  BPT.TRAP 0x1 ;  /* 0x000000040000795c */ /* 0x000fea0000300000 */
.L_x_29:
[----:B------:R-:W-:Y:S04]  /*1ff0*/  BSSY.RECONVERGENT B0, `(.L_x_30) ;  /* 0x0000003000007945 */ /* 0x000fe80003800200 */
[----:B------:R-:W-:Y:S05]  /*2000*/  @!P2 BRA `(.L_x_31) ;  /* 0x000000000004a947 */ /* 0x000fea0003800000 */
[----:B------:R-:W-:Y:S05]  /*2010*/  BPT.TRAP 0x1 ;  /* 0x000000040000795c */ /* 0x000fea0000300000 */
.L_x_31:
[----:B------:R-:W-:Y:S05]  /*2020*/  BSYNC.RECONVERGENT B0 ;  /* 0x0000000000007941 */ /* 0x000fea0003800200 */
.L_x_30:
[----:B------:R-:W-:Y:S02]  /*2030*/  UIADD3 UR5, UPT, UPT, UR4, 0x1, URZ ;  /* 0x0000000104057890 */ /* 0x000fe4000fffe0ff */
[----:B------:R-:W-:Y:S02]  /*2040*/  USHF.L.U32 UR4, UR4, 0xd, URZ ;  /* 0x0000000d04047899 */ /* 0x000fe400080006ff */
[----:B------:R-:W-:Y:S02]  /*2050*/  UISETP.NE.AND UP0, UPT, UR5, 0xd, UPT ;  /* 0x0000000d0500788c */ /* 0x000fe4000bf05270 */
[----:B------:R-:W-:Y:S02]  /*2060*/  UIADD3 UR16, UP1, UPT, UR30, 0x80, URZ ;  /* 0x000000801e107890 */ /* 0x000fe4000ff3e0ff */
[----:B------:R-:W-:Y:S02]  /*2070*/  USEL UR8, URZ, 0x1, UP0 ;  /* 0x00000001ff087887 */ /* 0x000fe40008000000 */
[----:B------:R-:W-:-:S02]  /*2080*/  USEL UR7, UR5, URZ, UP0 ;  /* 0x000000ff05077287 */ /* 0x000fc40008000000 */
[----:B------:R-:W-:Y:S02]  /*2090*/  ULOP3.LUT UR32, UR27, UR4, URZ, 0xfc, !UPT ;  /* 0x000000041b207292 */ /* 0x000fe4000f8efcff */
[----:B------:R-:W-:Y:S01]  /*20a0*/  ULEA UR5, UR7, UR6, 0x3 ;  /* 0x0000000607057291 */ /* 0x000fe2000f8e18ff */
[----:B------:R-:W-:Y:S01]  /*20b0*/  LOP3.LUT R12, R12, UR8, RZ, 0x3c, !PT ;  /* 0x000000080c0c7c12 */ /* 0x000fe2000f8e3cff */
[----:B------:R-:W-:Y:S02]  /*20c0*/  UIADD3 UR14, UP0, UPT, UR30, 0x180, URZ ;  /* 0x000001801e0e7890 */ /* 0x000fe4000ff1e0ff */
[----:B------:R-:W-:Y:S01]  /*20d0*/  ULOP3.LUT UR8, UR26, UR4, URZ, 0xfc, !UPT ;  /* 0x000000041a087292 */ /* 0x000fe2000f8efcff */
[----:B-1----:R-:W-:Y:S01]  /*20e0*/  SHF.L.U32 R0, R12, 0x1f, RZ ;  /* 0x0000001f0c007819 */ /* 0x002fe200000006ff */
[----:B------:R-:W-:Y:S02]  /*20f0*/  ULOP3.LUT UR33, UR33, 0xfefffff8, URZ, 0xc0, !UPT ;  /* 0xfefffff821217892 */ /* 0x000fe4000f8ec0ff */
[----:B------:R-:W-:Y:S01]  /*2100*/  UIADD3.X UR17, UPT, UPT, URZ, UR31, URZ, UP1, !UPT ;  /* 0x0000001fff117290 */ /* 0x000fe20008ffe4ff */
[----:B------:R3:W4:Y:S01]  /*2110*/  SYNCS.PHASECHK.TRANS64.TRYWAIT P0, [UR5+0x68], R0 ;  /* 0x00006800ff0075a7 */ /* 0x0007220008001105 */
[----:B------:R-:W-:-:S02]  /*2120*/  UIADD3 UR32, UPT, UPT, UR6, 0x4300, UR32 ;  /* 0x0000430006207890 */ /* 0x000fc4000fffe020 */
[----:B------:R-:W-:Y:S02]  /*2130*/  UPRMT UR5, URZ, 0x5410, UR24 ;  /* 0x00005410ff057896 */ /* 0x000fe40008000018 */
[----:B------:R-:W-:Y:S02]  /*2140*/  UIADD3 UR8, UPT, UPT, UR6, 0x1e300, UR8 ;  /* 0x0001e30006087890 */ /* 0x000fe4000fffe008 */
[----:B------:R-:W-:Y:S02]  /*2150*/  UIADD3.X UR15, UPT, UPT, URZ, UR31, URZ, UP0, !UPT ;  /* 0x0000001fff0f7290 */ /* 0x000fe400087fe4ff */
[----:B------:R-:W-:Y:S01]  /*2160*/  UPRMT UR4, URZ, 0x5410, UR21 ;  /* 0x00005410ff047896 */ /* 0x000fe20008000015 */
[----:B------:R-:W-:Y:S01]  /*2170*/  UMOV UR22, 0x0 ;  /* 0x0000000000167882 */ /* 0x000fe20000000000 */
[----:B------:R-:W-:Y:S01]  /*2180*/  UMOV UR23, 0x10000000 ;  /* 0x1000000000177882 */ /* 0x000fe20000000000 */
[----:B------:R-:W-:Y:S01]  /*2190*/  UMOV UR10, UR34 ;  /* 0x00000022000a7c82 */ /* 0x000fe20008000000 */
[----:B------:R-:W-:Y:S01]  /*21a0*/  UMOV UR12, UR36 ;  /* 0x00000024000c7c82 */ /* 0x000fe20008000000 */
[----:B------:R-:W-:Y:S01]  /*21b0*/  UMOV UR9, UR33 ;  /* 0x0000002100097c82 */ /* 0x000fe20008000000 */
[----:B------:R1:W-:Y:S01]  /*21c0*/  UTMALDG.3D.MULTICAST.2CTA [UR32], [UR16], UR5, desc[UR22] ;  /* 0x00001620100073b4 */ /* 0x0003e20008211805 */
[----:B------:R-:W-:-:S02]  /*21d0*/  UMOV UR13, UR29 ;  /* 0x0000001d000d7c82 */ /* 0x000fc40008000000 */
[----:B------:R2:W-:Y:S01]  /*21e0*/  UTMALDG.3D.MULTICAST.2CTA [UR8], [UR14], UR4, desc[UR22] ;  /* 0x000016080e0073b4 */ /* 0x0005e20008211804 */
[----:B-1----:R-:W-:Y:S01]  /*21f0*/  UIADD3 UR34, UPT, UPT, UR34, 0x80, URZ ;  /* 0x0000008022227890 */ /* 0x002fe2000fffe0ff */
[----:B--2---:R-:W-:Y:S01]  /*2200*/  UMOV UR4, UR7 ;  /* 0x0000000700047c82 */ /* 0x004fe20008000000 */
[----:B------:R-:W-:Y:S10]  /*2210*/  BRA.U UP2, `(.L_x_32) ;  /* 0xfffffffd02407547 */ /* 0x000ff4000b83ffff */
.L_x_26:
[----:B------:R-:W-:Y:S01]  /*2220*/  ULEA UR4, UR7, UR6, 0x3 ;  /* 0x0000000607047291 */ /* 0x000fe2000f8e18ff */
[----:B-1-3--:R-:W-:Y:S01]  /*2230*/  SHF.L.U32 R0, R12, 0x1f, RZ ;  /* 0x0000001f0c007819 */ /* 0x00afe200000006ff */
[----:B------:R-:W-:Y:S01]  /*2240*/  @!P1 SYNCS.ARRIVE.TRANS64.A1T0 RZ, [UR6+0xf8], RZ ;  /* 0x0000f8ffffff99a7 */ /* 0x000fe20008100006 */
[----:B------:R-:W-:-:S06]  /*2250*/  UISETP.GT.AND UP0, UPT, UR43, UR41, UPT ;  /* 0x000000292b00728c */ /* 0x000fcc000bf04270 */
[----:B--2-4-:R1:W2:Y:S03]  /*2260*/  SYNCS.PHASECHK.TRANS64.TRYWAIT P0, [UR4+0x68], R0 ;  /* 0x00006800ff0075a7 */ /* 0x0142a60008001104 */
[----:B------:R-:W-:Y:S05]  /*2270*/  BRA.U !UP0, `(.L_x_33) ;  /* 0x0000000108cc7547 */ /* 0x000fea000b800000 */
[----:B------:R-:W-:Y:S01]  /*2280*/  UIADD3 UR28, UPT, UPT, UR47, UR13, URZ ;  /* 0x0000000d2f1c7290 */ /* 0x000fe2000fffe0ff */
[----:B------:R-:W-:-:S11]  /*2290*/  UMOV UR4, UR7 ;  /* 0x0000000700047c82 */ /* 0x000fd60008000000 */
.L_x_39:
[----:B------:R-:W-:Y:S01]  /*22a0*/  ULEA UR17, UR4, UR6, 0x3 ;  /* 0x0000000604117291 */ /* 0x000fe2000f8e18ff */
[----:B--2---:R-:W-:Y:S01]  /*22b0*/  @P3 MOV R2, 0x8000 ;  /* 0x0000800000023802 */ /* 0x004fe20000000f00 */
[----:B--2-4-:R-:W-:Y:S10]  /*22c0*/  @P0 BRA `(.L_x_34) ;  /* 0x00000000000c0947 */ /* 0x014ff40003800000 */
[----:B------:R-:W-:-:S04]  /*22d0*/  SHF.L.U32 R3, R12, 0x1f, RZ ;  /* 0x0000001f0c037819 */ /* 0x000fc800000006ff */
[----:B------:R-:W2:Y:S02]  /*22e0*/  SYNCS.PHASECHK.TRANS64.TRYWAIT P0, [UR17+0x68], R3 ;  /* 0x00006803ff0075a7 */ /* 0x000ea40008001111 */
[----:B--2---:R-:W-:Y:S05]  /*22f0*/  @!P0 BRA `(.L_x_35) ;  /* 0x0000006400748947 */ /* 0x004fea0003800000 */
.L_x_34:
[----:B------:R2:W-:Y:S01]  /*2300*/  @P3 SYNCS.ARRIVE.TRANS64 RZ, [UR17], R2 ;  /* 0x00000002ffff39a7 */ /* 0x0005e20008000011 */
[----:B------:R-:W-:-:S04]  /*2310*/  ULOP3.LUT UR5, UR25, 0x2, URZ, 0xfc, !UPT ;  /* 0x0000000219057892 */ /* 0x000fc8000f8efcff */
[----:B------:R-:W-:-:S09]  /*2320*/  UISETP.NE.AND UP0, UPT, UR5, 0x2, UPT ;  /* 0x000000020500788c */ /* 0x000fd2000bf05270 */
[----:B------:R-:W-:Y:S05]  /*2330*/  BRA.U UP0, `(.L_x_36) ;  /* 0x0000000100047547 */ /* 0x000fea000b800000 */
[----:B------:R-:W-:Y:S05]  /*2340*/  BPT.TRAP 0x1 ;  /* 0x000000040000795c */ /* 0x000fea0000300000 */
.L_x_36:
[----:B------:R-:W-:Y:S04]  /*2350*/  BSSY.RECONVERGENT B0, `(.L_x_37) ;  /* 0x0000003000007945 */ /* 0x000fe80003800200 */
[----:B------:R-:W-:Y:S05]  /*2360*/  @!P2 BRA `(.L_x_38) ;  /* 0x000000000004a947 */ /* 0x000fea0003800000 */
[----:B------:R-:W-:Y:S05]  /*2370*/  BPT.TRAP 0x1 ;  /* 0x000000040000795c */ /* 0x000fea0000300000 */
.L_x_38:
[----:B------:R-:W-:Y:S05]  /*2380*/  BSYNC.RECONVERGENT B0 ;  /* 0x0000000000007941 */ /* 0x000fea0003800200 */
.L_x_37:
[----:B------:R-:W-:Y:S02]  /*2390*/  UIADD3 UR5, UPT, UPT, UR4, 0x1, URZ ;  /* 0x0000000104057890 */ /* 0x000fe4000fffe0ff */
[----:B------:R-:W-:Y:S02]  /*23a0*/  USHF.L.U32 UR4, UR4, 0xd, URZ ;  /* 0x0000000d04047899 */ /* 0x000fe400080006ff */
[----:B------:R-:W-:Y:S02]  /*23b0*/  UISETP.NE.AND UP0, UPT, UR5, 0xd, UPT ;  /* 0x0000000d0500788c */ /* 0x000fe4000bf05270 */
[----:B------:R-:W-:Y:S02]  /*23c0*/  USHF.L.U32 UR18, UR13, 0x7, URZ ;  /* 0x000000070d127899 */ /* 0x000fe400080006ff */
[----:B------:R-:W-:Y:S02]  /*23d0*/  USEL UR8, URZ, 0x1, UP0 ;  /* 0x00000001ff087887 */ /* 0x000fe40008000000 */
[----:B------:R-:W-:-:S02]  /*23e0*/  USEL UR7, UR5, URZ, UP0 ;  /* 0x000000ff05077287 */ /* 0x000fc40008000000 */
[----:B------:R-:W-:Y:S02]  /*23f0*/  UIADD3 UR22, UP0, UPT, UR30, 0x180, URZ ;  /* 0x000001801e167890 */ /* 0x000fe4000ff1e0ff */
[----:B------:R-:W-:Y:S01]  /*2400*/  ULEA UR5, UR7, UR6, 0x3 ;  /* 0x0000000607057291 */ /* 0x000fe2000f8e18ff */
[----:B------:R-:W-:Y:S01]  /*2410*/  LOP3.LUT R12, R12, UR8, RZ, 0x3c, !PT ;  /* 0x000000080c0c7c12 */ /* 0x000fe2000f8e3cff */
[----:B------:R-:W-:Y:S02]  /*2420*/  UIADD3 UR13, UPT, UPT, UR13, 0x1, URZ ;  /* 0x000000010d0d7890 */ /* 0x000fe4000fffe0ff */
[----:B------:R-:W-:Y:S01]  /*2430*/  UIADD3 UR14, UP1, UPT, UR30, 0x80, URZ ;  /* 0x000000801e0e7890 */ /* 0x000fe2000ff3e0ff */
[----:B-1----:R-:W-:Y:S01]  /*2440*/  SHF.L.U32 R0, R12, 0x1f, RZ ;  /* 0x0000001f0c007819 */ /* 0x002fe200000006ff */
[----:B------:R-:W-:Y:S02]  /*2450*/  ULOP3.LUT UR16, UR27, UR4, URZ, 0xfc, !UPT ;  /* 0x000000041b107292 */ /* 0x000fe4000f8efcff */
[----:B------:R-:W-:Y:S01]  /*2460*/  UIADD3.X UR23, UPT, UPT, URZ, UR31, URZ, UP0, !UPT ;  /* 0x0000001fff177290 */ /* 0x000fe200087fe4ff */
[----:B------:R3:W4:Y:S01]  /*2470*/  SYNCS.PHASECHK.TRANS64.TRYWAIT P0, [UR5+0x68], R0 ;  /* 0x00006800ff0075a7 */ /* 0x0007220008001105 */
[----:B------:R-:W-:-:S02]  /*2480*/  ULOP3.LUT UR8, UR26, UR4, URZ, 0xfc, !UPT ;  /* 0x000000041a087292 */ /* 0x000fc4000f8efcff */
[----:B------:R-:W-:Y:S02]  /*2490*/  UISETP.NE.AND UP0, UPT, UR13, UR28, UPT ;  /* 0x0000001c0d00728c */ /* 0x000fe4000bf05270 */
[----:B------:R-:W-:Y:S02]  /*24a0*/  ULOP3.LUT UR17, UR17, 0xfefffff8, URZ, 0xc0, !UPT ;  /* 0xfefffff811117892 */ /* 0x000fe4000f8ec0ff */
[----:B------:R-:W-:Y:S02]  /*24b0*/  UIADD3 UR16, UPT, UPT, UR6, 0x4300, UR16 ;  /* 0x0000430006107890 */ /* 0x000fe4000fffe010 */
[----:B------:R-:W-:Y:S02]  /*24c0*/  UIADD3.X UR15, UPT, UPT, URZ, UR31, URZ, UP1, !UPT ;  /* 0x0000001fff0f7290 */ /* 0x000fe40008ffe4ff */
[----:B------:R-:W-:Y:S02]  /*24d0*/  UPRMT UR5, URZ, 0x5410, UR24 ;  /* 0x00005410ff057896 */ /* 0x000fe40008000018 */
[----:B------:R-:W-:-:S02]  /*24e0*/  UIADD3 UR8, UPT, UPT, UR6, 0x1e300, UR8 ;  /* 0x0001e30006087890 */ /* 0x000fc4000fffe008 */
[----:B------:R-:W-:Y:S01]  /*24f0*/  UPRMT UR4, URZ, 0x5410, UR21 ;  /* 0x00005410ff047896 */ /* 0x000fe20008000015 */
[----:B------:R-:W-:Y:S01]  /*2500*/  UMOV UR32, 0x0 ;  /* 0x0000000000207882 */ /* 0x000fe20000000000 */
[----:B------:R-:W-:Y:S01]  /*2510*/  UMOV UR33, 0x10000000 ;  /* 0x1000000000217882 */ /* 0x000fe20000000000 */
[----:B------:R-:W-:Y:S01]  /*2520*/  UMOV UR19, UR35 ;  /* 0x0000002300137c82 */ /* 0x000fe20008000000 */
[----:B------:R-:W-:Y:S01]  /*2530*/  UMOV UR20, UR36 ;  /* 0x0000002400147c82 */ /* 0x000fe20008000000 */
[----:B------:R-:W-:Y:S01]  /*2540*/  UMOV UR12, UR36 ;  /* 0x00000024000c7c82 */ /* 0x000fe20008000000 */
[----:B------:R-:W-:Y:S01]  /*2550*/  UMOV UR9, UR17 ;  /* 0x0000001100097c82 */ /* 0x000fe20008000000 */
[----:B------:R-:W-:Y:S01]  /*2560*/  UMOV UR10, UR18 ;  /* 0x00000012000a7c82 */ /* 0x000fe20008000000 */
[----:B------:R-:W-:Y:S01]  /*2570*/  UTMALDG.3D.MULTICAST.2CTA [UR16], [UR14], UR5, desc[UR32] ;  /* 0x000020100e0073b4 */ /* 0x000fe20008211805 */
[----:B------:R1:W-:Y:S02]  /*2580*/  UTMALDG.3D.MULTICAST.2CTA [UR8], [UR22], UR4, desc[UR32] ;  /* 0x00002008160073b4 */ /* 0x0003e40008211804 */
[----:B-1----:R-:W-:Y:S01]  /*2590*/  UMOV UR4, UR7 ;  /* 0x0000000700047c82 */ /* 0x002fe20008000000 */
[----:B---3--:R-:W-:Y:S05]  /*25a0*/  BRA.U UP0, `(.L_x_39) ;  /* 0xfffffffd003c7547 */ /* 0x008fea000b83ffff */
.L_x_33:
[C---:B------:R-:W-:Y:S01]  /*25b0*/  LEA R3, R11.reuse, UR6, 0x3 ;  /* 0x000000060b037c11 */ /* 0x040fe2000f8e18ff */
[----:B------:R-:W-:Y:S01]  /*25c0*/  NOP ;  /* 0x0000000000007918 */ /* 0x000fe20000000000 */
[----:B-1----:R-:W-:Y:S02]  /*25d0*/  SHF.L.U32 R0, R10, 0x1f, RZ ;  /* 0x0000001f0a007819 */ /* 0x002fe400000006ff */
[----:B------:R-:W-:Y:S02]  /*25e0*/  LEA R5, R11, UR6, 0x4 ;  /* 0x000000060b057c11 */ /* 0x000fe4000f8e20ff */
[----:B--2-4-:R-:W1:Y:S02]  /*25f0*/  SYNCS.PHASECHK.TRANS64.TRYWAIT P0, [R3+URZ+0x100], R0 ;  /* 0x00010000030075a7 */ /* 0x014e6400080011ff */
[----:B-1----:R-:W-:Y:S05]  /*2600*/  @!P0 BRA `(.L_x_40) ;  /* 0x0000006000c88947 */ /* 0x002fea0003800000 */
.L_x_136:
[----:B------:R-:W2:Y:S01]  /*2610*/  LDS.128 R4, [R5+0x190] ;  /* 0x0001900005047984 */ /* 0x000ea20000000c00 */
[----:B------:R-:W-:Y:S01]  /*2620*/  UISETP.GE.AND UP0, UPT, UR42, 0x1, UPT ;  /* 0x000000012a00788c */ /* 0x000fe2000bf06270 */
[----:B------:R-:W-:Y:S01]  /*2630*/  @!PT LDS RZ, [RZ] ;  /* 0x00000000fffff984 */ /* 0x000fe20000000800 */
[----:B------:R-:W-:Y:S01]  /*2640*/  @!PT LDS RZ, [RZ] ;  /* 0x00000000fffff984 */ /* 0x000fe20000000800 */
[----:B------:R-:W-:Y:S01]  /*2650*/  @!PT LDS RZ, [RZ] ;  /* 0x00000000fffff984 */ /* 0x000fe20000000800 */
[----:B------:R-:W-:Y:S01]  /*2660*/  @!PT LDS RZ, [RZ] ;  /* 0x00000000fffff984 */ /* 0x000fe20000000800 */
[----:B------:R3:W-:Y:S06]  /*2670*/  MEMBAR.ALL.CTA ;  /* 0x0000000000007992 */ /* 0x0007ec0000008000 */
[----:B---3--:R-:W3:Y:S01]  /*2680*/  FENCE.VIEW.ASYNC.S ;  /* 0x00000000000073c6 */ /* 0x008ee20000000000 */
[----:B--2---:R-:W-:-:S13]  /*2690*/  LOP3.LUT P0, RZ, R6, 0x1, RZ, 0xc0, !PT ;  /* 0x0000000106ff7812 */ /* 0x004fda000780c0ff */
[----:B---3--:R-:W-:Y:S01]  /*26a0*/  VOTEU.ANY UP1, P0 ;  /* 0x0000000000ff7886 */ /* 0x008fe20000020100 */
[----:B------:R-:W-:-:S13]  /*26b0*/  PLOP3.LUT P0, PT, PT, PT, UP1, 0x80, 0x8 ;  /* 0x000000000008781c */ /* 0x000fda0003f0f018 */
[----:B-1----:R-:W-:Y:S02]  /*26c0*/  @P0 LOP3.LUT R0, R5, 0xffff, RZ, 0xc0, !PT ;  /* 0x0000ffff05000812 */ /* 0x002fe400078ec0ff */
[----:B------:R-:W-:Y:S02]  /*26d0*/  @P0 MOV R2, R4 ;  /* 0x0000000400020202 */ /* 0x000fe40000000f00 */
[----:B------:R-:W-:Y:S01]  /*26e0*/  @P0 R2UR UR5, R0 ;  /* 0x00000000000502ca */ /* 0x000fe200000e0000 */
[----:B------:R-:W-:Y:S01]  /*26f0*/  VIADD R0, R3, 0x110 ;  /* 0x0000011003007836 */ /* 0x000fe20000000000 */
[----:B------:R-:W-:Y:S02]  /*2700*/  @P0 SHF.R.U32.HI R4, RZ, 0x10, R5 ;  /* 0x00000010ff040819 */ /* 0x000fe40000011605 */
[----:B------:R-:W-:Y:S02]  /*2710*/  @P0 R2UR UR8, R2 ;  /* 0x00000000020802ca */ /* 0x000fe400000e0000 */
[----:B------:R-:W-:-:S02]  /*2720*/  PRMT R0, RZ, 0x654, R0 ;  /* 0x00000654ff007816 */ /* 0x000fc40000000000 */
[----:B------:R-:W-:Y:S02]  /*2730*/  @P0 R2UR UR4, R4 ;  /* 0x00000000040402ca */ /* 0x000fe400000e0000 */
[----:B------:R1:W-:Y:S03]  /*2740*/  SYNCS.ARRIVE.TRANS64.RED.A1T0 RZ, [R0+URZ], RZ ;  /* 0x000000ff00ff79a7 */ /* 0x0003e600081004ff */
[----:B------:R-:W-:-:S04]  /*2750*/  @UP1 UMOV UR37, UR5 ;  /* 0x0000000500251c82 */ /* 0x000fc80008000000 */
[----:B------:R-:W-:-:S04]  /*2760*/  @UP1 UMOV UR38, UR8 ;  /* 0x0000000800261c82 */ /* 0x000fc80008000000 */
[----:B------:R-:W-:Y:S01]  /*2770*/  @UP1 UMOV UR36, UR4 ;  /* 0x0000000400241c82 */ /* 0x000fe20008000000 */
[----:B------:R-:W-:Y:S05]  /*2780*/  BRA.U !UP0, `(.L_x_41) ;  /* 0x0000000108d47547 */ /* 0x000fea000b800000 */
[----:B------:R-:W2:Y:S01]  /*2790*/  LDCU.128 UR12, c[0x0][0xb10] ;  /* 0x00016200ff0c77ac */ /* 0x000ea20008000c00 */
[----:B------:R-:W3:Y:S01]  /*27a0*/  LDCU UR28, c[0x0][0xb20] ;  /* 0x00016400ff1c77ac */ /* 0x000ee20008000800 */
[----:B------:R-:W4:Y:S01]  /*27b0*/  LDCU UR20, c[0x0][0xb0c] ;  /* 0x00016180ff1477ac */ /* 0x000f220008000800 */
[----:B------:R-:W1:Y:S01]  /*27c0*/  LDCU.64 UR10, c[0x0][0xb28] ;  /* 0x00016500ff0a77ac */ /* 0x000e620008000a00 */
[----:B------:R-:W-:Y:S02]  /*27d0*/  UISETP.NE.AND UP3, UPT, UR42, 0x1, UPT ;  /* 0x000000012a00788c */ /* 0x000fe4000bf65270 */
[----:B--2---:R-:W-:Y:S02]  /*27e0*/  UIMAD.WIDE.U32 UR8, UR39, UR15, URZ ;  /* 0x0000000f270872a5 */ /* 0x004fe4000f8e00ff */
[----:B------:R-:W-:Y:S02]  /*27f0*/  UIMAD.WIDE.U32 UR4, UR40, UR12, URZ ;  /* 0x0000000c280472a5 */ /* 0x000fe4000f8e00ff */
[----:B------:R-:W-:-:S02]  /*2800*/  UISETP.NE.AND UP0, UPT, UR14, 0x1, UPT ;  /* 0x000000010e00788c */ /* 0x000fc4000bf05270 */
[----:B------:R-:W-:Y:S01]  /*2810*/  UIMAD.WIDE.U32 UR22, UR37, UR15, URZ ;  /* 0x0000000f251672a5 */ /* 0x000fe2000f8e00ff */
[----:B------:R-:W-:Y:S02]  /*2820*/  UMOV UR8, UR9 ;  /* 0x0000000900087c82 */ /* 0x000fe40008000000 */
[----:B------:R-:W-:Y:S01]  /*2830*/  UMOV UR4, UR5 ;  /* 0x0000000500047c82 */ /* 0x000fe20008000000 */
[----:B---3--:R-:W-:Y:S02]  /*2840*/  USHF.R.U32.HI UR8, URZ, UR28, UR8 ;  /* 0x0000001cff087299 */ /* 0x008fe40008011608 */
[----:B----4-:R-:W-:Y:S02]  /*2850*/  UISETP.NE.AND UP2, UPT, UR20, 0x1, UPT ;  /* 0x000000011400788c */ /* 0x010fe4000bf45270 */
[----:B------:R-:W-:Y:S02]  /*2860*/  USHF.R.U32.HI UR4, URZ, UR13, UR4 ;  /* 0x0000000dff047299 */ /* 0x000fe40008011604 */
[----:B------:R-:W-:-:S02]  /*2870*/  USEL UR5, UR39, UR8, !UP0 ;  /* 0x0000000827057287 */ /* 0x000fc4000c000000 */
[----:B------:R-:W-:Y:S02]  /*2880*/  USEL UR8, UR40, UR4, !UP2 ;  /* 0x0000000428087287 */ /* 0x000fe4000d000000 */
[----:B-1----:R-:W-:Y:S01]  /*2890*/  UIMAD.WIDE.U32 UR16, UR5, UR10, URZ ;  /* 0x0000000a051072a5 */ /* 0x002fe2000f8e00ff */
[----:B------:R-:W-:Y:S01]  /*28a0*/  UMOV UR4, UR23 ;  /* 0x0000001700047c82 */ /* 0x000fe20008000000 */
[----:B------:R-:W-:Y:S02]  /*28b0*/  UIMAD.WIDE.U32 UR18, UR38, UR12, URZ ;  /* 0x0000000c261272a5 */ /* 0x000fe4000f8e00ff */
[----:B------:R-:W-:-:S03]  /*28c0*/  UIMAD.WIDE.U32 UR22, UR8, UR10, URZ ;  /* 0x0000000a081672a5 */ /* 0x000fc6000f8e00ff */
[----:B------:R-:W-:Y:S01]  /*28d0*/  UMOV UR16, UR17 ;  /* 0x0000001100107c82 */ /* 0x000fe20008000000 */
[----:B------:R-:W-:Y:S02]  /*28e0*/  USHF.R.U32.HI UR4, URZ, UR28, UR4 ;  /* 0x0000001cff047299 */ /* 0x000fe40008011604 */
[----:B------:R-:W-:Y:S01]  /*28f0*/  @UP3 USHF.R.U32.HI UR5, URZ, UR11, UR16 ;  /* 0x0000000bff053299 */ /* 0x000fe20008011610 */
[----:B------:R-:W-:Y:S01]  /*2900*/  UMOV UR18, UR19 ;  /* 0x0000001300127c82 */ /* 0x000fe20008000000 */
[----:B------:R-:W-:Y:S01]  /*2910*/  UMOV UR22, UR23 ;  /* 0x0000001700167c82 */ /* 0x000fe20008000000 */
[----:B------:R-:W-:Y:S02]  /*2920*/  USHF.R.U32.HI UR13, URZ, UR13, UR18 ;  /* 0x0000000dff0d7299 */ /* 0x000fe40008011612 */
[----:B------:R-:W-:Y:S02]  /*2930*/  USEL UR4, UR37, UR4, !UP0 ;  /* 0x0000000425047287 */ /* 0x000fe4000c000000 */
[----:B------:R-:W-:-:S02]  /*2940*/  @UP3 USHF.R.U32.HI UR8, URZ, UR11, UR22 ;  /* 0x0000000bff083299 */ /* 0x000fc40008011616 */
[----:B------:R-:W-:Y:S02]  /*2950*/  UIMAD UR9, UR42, UR5, URZ ;  /* 0x000000052a0972a4 */ /* 0x000fe4000f8e02ff */
[----:B------:R-:W-:Y:S02]  /*2960*/  USEL UR5, UR38, UR13, !UP2 ;  /* 0x0000000d26057287 */ /* 0x000fe4000d000000 */
[----:B------:R-:W-:Y:S02]  /*2970*/  UIMAD UR12, UR42, UR8, URZ ;  /* 0x000000082a0c72a4 */ /* 0x000fe4000f8e02ff */
[----:B------:R-:W-:Y:S02]  /*2980*/  UISETP.GE.AND UP0, UPT, UR4, UR9, UPT ;  /* 0x000000090400728c */ /* 0x000fe4000bf06270 */
[----:B------:R-:W-:Y:S02]  /*2990*/  UIMAD.WIDE.U32 UR16, UR4, UR10, URZ ;  /* 0x0000000a041072a5 */ /* 0x000fe4000f8e00ff */
[----:B------:R-:W-:-:S02]  /*29a0*/  UISETP.GE.OR UP0, UPT, UR5, UR12, UP0 ;  /* 0x0000000c0500728c */ /* 0x000fc40008706670 */
        /* <DEDUP_REMOVED lines=19> */
.L_x_41:
[----:B------:R-:W2:Y:S02]  /*2ae0*/  LDCU UR4, c[0x0][0xb30] ;  /* 0x00016600ff0477ac */ /* 0x000ea40008000800 */
[----:B--2---:R-:W-:-:S09]  /*2af0*/  UISETP.NE.AND UP0, UPT, UR4, 0x1, UPT ;  /* 0x000000010400788c */ /* 0x004fd2000bf05270 */
[----:B------:R-:W-:Y:S05]  /*2b00*/  BRA.U UP0, `(.L_x_42) ;  /* 0x0000000100447547 */ /* 0x000fea000b800000 */
[----:B------:R-:W2:Y:S01]  /*2b10*/  LDCU.128 UR12, c[0x0][0xb10] ;  /* 0x00016200ff0c77ac */ /* 0x000ea20008000c00 */
[----:B------:R-:W3:Y:S01]  /*2b20*/  LDCU UR10, c[0x0][0xb0c] ;  /* 0x00016180ff0a77ac */ /* 0x000ee20008000800 */
[----:B------:R-:W4:Y:S01]  /*2b30*/  LDCU UR11, c[0x0][0xb20] ;  /* 0x00016400ff0b77ac */ /* 0x000f220008000800 */
[----:B--2---:R-:W-:Y:S02]  /*2b40*/  UIMAD.WIDE.U32 UR8, UR38, UR12, URZ ;  /* 0x0000000c260872a5 */ /* 0x004fe4000f8e00ff */
[----:B------:R-:W-:Y:S02]  /*2b50*/  UIMAD.WIDE.U32 UR4, UR37, UR15, URZ ;  /* 0x0000000f250472a5 */ /* 0x000fe4000f8e00ff */
[----:B---3--:R-:W-:Y:S02]  /*2b60*/  UISETP.NE.AND UP2, UPT, UR10, 0x1, UPT ;  /* 0x000000010a00788c */ /* 0x008fe4000bf45270 */
[----:B------:R-:W-:Y:S01]  /*2b70*/  UISETP.NE.AND UP0, UPT, UR14, 0x1, UPT ;  /* 0x000000010e00788c */ /* 0x000fe2000bf05270 */
[----:B------:R-:W-:-:S02]  /*2b80*/  UMOV UR8, UR9 ;  /* 0x0000000900087c82 */ /* 0x000fc40008000000 */
[----:B------:R-:W-:Y:S01]  /*2b90*/  UMOV UR4, UR5 ;  /* 0x0000000500047c82 */ /* 0x000fe20008000000 */
[----:B------:R-:W-:Y:S02]  /*2ba0*/  USHF.R.U32.HI UR13, URZ, UR13, UR8 ;  /* 0x0000000dff0d7299 */ /* 0x000fe40008011608 */
[----:B----4-:R-:W-:Y:S02]  /*2bb0*/  USHF.R.U32.HI UR4, URZ, UR11, UR4 ;  /* 0x0000000bff047299 */ /* 0x010fe40008011604 */
[----:B------:R-:W-:Y:S02]  /*2bc0*/  USEL UR5, UR38, UR13, !UP2 ;  /* 0x0000000d26057287 */ /* 0x000fe4000d000000 */
[----:B------:R-:W-:-:S04]  /*2bd0*/  USEL UR4, UR37, UR4, !UP0 ;  /* 0x0000000425047287 */ /* 0x000fc8000c000000 */
[----:B------:R-:W-:Y:S02]  /*2be0*/  UIADD3 UR8, UPT, UPT, UR5, -UR4, URZ ;  /* 0x8000000405087290 */ /* 0x000fe4000fffe0ff */
[----:B------:R-:W-:Y:S02]  /*2bf0*/  UIADD3 UR4, UPT, UPT, -UR5, UR4, URZ ;  /* 0x0000000405047290 */ /* 0x000fe4000fffe1ff */
[----:B------:R-:W-:Y:S02]  /*2c00*/  UIMAD UR37, UR8, UR14, UR37 ;  /* 0x0000000e082572a4 */ /* 0x000fe4000f8e0225 */
[----:B------:R-:W-:-:S12]  /*2c10*/  UIMAD UR38, UR4, UR10, UR38 ;  /* 0x0000000a042672a4 */ /* 0x000fd8000f8e0226 */
.L_x_42:
[----:B------:R-:W-:Y:S01]  /*2c20*/  VIADD R11, R11, 0x1 ;  /* 0x000000010b0b7836 */ /* 0x000fe20000000000 */
[----:B------:R-:W-:Y:S01]  /*2c30*/  PLOP3.LUT P1, PT, PT, PT, PT, 0x80, 0x8 ;  /* 0x000000000008781c */ /* 0x000fe20003f2f070 */
[----:B------:R-:W-:Y:S02]  /*2c40*/  UIADD3 UR20, UPT, UPT, UR38, UR61, URZ ;  /* 0x0000003d26147290 */ /* 0x000fe4000fffe0ff */
[----:B------:R-:W-:Y:S01]  /*2c50*/  UIADD3 UR28, UPT, UPT, UR37, UR62, URZ ;  /* 0x0000003e251c7290 */ /* 0x000fe2000fffe0ff */
[----:B------:R-:W-:-:S04]  /*2c60*/  ISETP.NE.AND P0, PT, R11, 0x2, PT ;  /* 0x000000020b00780c */ /* 0x000fc80003f05270 */
[----:B------:R-:W-:Y:S02]  /*2c70*/  SEL R3, RZ, 0x1, P0 ;  /* 0x00000001ff037807 */ /* 0x000fe40000000000 */
[----:B------:R-:W-:Y:S02]  /*2c80*/  SEL R11, R11, RZ, P0 ;  /* 0x000000ff0b0b7207 */ /* 0x000fe40000000000 */
[----:B------:R-:W-:Y:S01]  /*2c90*/  LOP3.LUT R10, R10, R3, RZ, 0x3c, !PT ;  /* 0x000000030a0a7212 */ /* 0x000fe200078e3cff */
[----:B------:R-:W-:Y:S06]  /*2ca0*/  BRA.U UP1, `(.L_x_43) ;  /* 0xfffffff1011c7547 */ /* 0x000fec000b83ffff */
[----:B------:R-:W-:Y:S01]  /*2cb0*/  UIADD3 UR8, UPT, UPT, UR6, 0x68, URZ ;  /* 0x0000006806087890 */ /* 0x000fe2000fffe0ff */
[----:B------:R-:W-:-:S03]  /*2cc0*/  SHF.L.U32 R3, R12, 0x1f, RZ ;  /* 0x0000001f0c037819 */ /* 0x000fc600000006ff */
[----:B------:R-:W-:-:S09]  /*2cd0*/  ULEA UR4, UR7, UR8, 0x3 ;  /* 0x0000000807047291 */ /* 0x000fd2000f8e18ff */
[----:B------:R-:W2:Y:S02]  /*2ce0*/  SYNCS.PHASECHK.TRANS64.TRYWAIT P0, [UR4], R3 ;  /* 0x00000003ff0075a7 */ /* 0x000ea40008001104 */
[----:B--2---:R-:W-:Y:S05]  /*2cf0*/  @!P0 BRA `(.L_x_44) ;  /* 0x0000005c00208947 */ /* 0x004fea0003800000 */
.L_x_138:
[----:B------:R-:W-:-:S04]  /*2d00*/  UIADD3 UR4, UPT, UPT, UR7, 0x1, URZ ;  /* 0x0000000107047890 */ /* 0x000fc8000fffe0ff */
[----:B------:R-:W-:-:S04]  /*2d10*/  UISETP.NE.AND UP0, UPT, UR4, 0xd, UPT ;  /* 0x0000000d0400788c */ /* 0x000fc8000bf05270 */
[----:B------:R-:W-:Y:S02]  /*2d20*/  USEL UR6, URZ, 0x1, UP0 ;  /* 0x00000001ff067887 */ /* 0x000fe40008000000 */
[----:B------:R-:W-:-:S04]  /*2d30*/  USEL UR4, UR4, URZ, UP0 ;  /* 0x000000ff04047287 */ /* 0x000fc80008000000 */
[----:B------:R-:W-:Y:S01]  /*2d40*/  ULEA UR5, UR4, UR8, 0x3 ;  /* 0x0000000804057291 */ /* 0x000fe2000f8e18ff */
[----:B------:R-:W-:-:S04]  /*2d50*/  LOP3.LUT R2, R12, UR6, RZ, 0x3c, !PT ;  /* 0x000000060c027c12 */ /* 0x000fc8000f8e3cff */
[----:B-1----:R-:W-:-:S04]  /*2d60*/  SHF.L.U32 R3, R2, 0x1f, RZ ;  /* 0x0000001f02037819 */ /* 0x002fc800000006ff */
[----:B------:R-:W1:Y:S02]  /*2d70*/  SYNCS.PHASECHK.TRANS64.TRYWAIT P0, [UR5], R3 ;  /* 0x00000003ff0075a7 */ /* 0x000e640008001105 */
[----:B-1----:R-:W-:Y:S05]  /*2d80*/  @!P0 BRA `(.L_x_45) ;  /* 0x0000005c00148947 */ /* 0x002fea0003800000 */
.L_x_140:
        /* <DEDUP_REMOVED lines=9> */
.L_x_142:
        /* <DEDUP_REMOVED lines=9> */
.L_x_144:
        /* <DEDUP_REMOVED lines=9> */
.L_x_146:
        /* <DEDUP_REMOVED lines=9> */
.L_x_148:
        /* <DEDUP_REMOVED lines=9> */
.L_x_150:
        /* <DEDUP_REMOVED lines=9> */
.L_x_152:
        /* <DEDUP_REMOVED lines=9> */
.L_x_154:
        /* <DEDUP_REMOVED lines=9> */
.L_x_156:
        /* <DEDUP_REMOVED lines=9> */
.L_x_158:
        /* <DEDUP_REMOVED lines=9> */
.L_x_160:
[----:B------:R-:W-:-:S04]  /*3330*/  UIADD3 UR4, UPT, UPT, UR4, 0x1, URZ ;  /* 0x0000000104047890 */ /* 0x000fc8000fffe0ff */
[----:B------:R-:W-:-:S04]  /*3340*/  UISETP.NE.AND UP0, UPT, UR4, 0xd, UPT ;  /* 0x0000000d0400788c */ /* 0x000fc8000bf05270 */
[----:B------:R-:W-:Y:S02]  /*3350*/  USEL UR5, URZ, 0x1, UP0 ;  /* 0x00000001ff057887 */ /* 0x000fe40008000000 */
[----:B------:R-:W-:-:S04]  /*3360*/  USEL UR4, UR4, URZ, UP0 ;  /* 0x000000ff04047287 */ /* 0x000fc80008000000 */
[----:B------:R-:W-:Y:S01]  /*3370*/  ULEA UR4, UR4, UR8, 0x3 ;  /* 0x0000000804047291 */ /* 0x000fe2000f8e18ff */
[----:B-1----:R-:W-:-:S04]  /*3380*/  LOP3.LUT R3, R2, UR5, RZ, 0x3c, !PT ;  /* 0x0000000502037c12 */ /* 0x002fc8000f8e3cff */
[----:B------:R-:W-:Y:S01]  /*3390*/  SHF.L.U32 R3, R3, 0x1f, RZ ;  /* 0x0000001f03037819 */ /* 0x000fe200000006ff */
[----:B------:R-:W-:-:S07]  /*33a0*/  IMAD.U32 R0, RZ, RZ, UR4 ;  /* 0x00000004ff007e24 */ /* 0x000fce000f8e00ff */
.L_x_56:
[----:B-1----:R1:W2:Y:S02]  /*33b0*/  SYNCS.PHASECHK.TRANS64.TRYWAIT P0, [R0+URZ], R3 ;  /* 0x00000003000075a7 */ /* 0x0022a400080011ff */
[----:B--2---:R-:W-:Y:S05]  /*33c0*/  @!P0 NANOSLEEP.SYNCS 0x989680 ;  /* 0x009896800000895d */ /* 0x004fea0003900000 */
[----:B------:R-:W2:Y:S02]  /*33d0*/  @!P0 SYNCS.PHASECHK.TRANS64 P0, [R0+URZ], R3 ;  /* 0x00000003000085a7 */ /* 0x000ea400080010ff */
[----:B--2---:R-:W-:Y:S05]  /*33e0*/  @P0 EXIT ;  /* 0x000000000000094d */ /* 0x004fea0003800000 */
[----:B------:R-:W-:Y:S05]  /*33f0*/  BRA `(.L_x_56) ;  /* 0xfffffffc00ec7947 */ /* 0x000fea000383ffff */
.L_x_23:
[----:B------:R-:W-:-:S04]  /*3400*/  UISETP.NE.AND UP0, UPT, UR45, URZ, UPT ;  /* 0x000000ff2d00728c */ /* 0x000fc8000bf05270 */
[----:B------:R-:W-:-:S09]  /*3410*/  UISETP.NE.OR UP0, UPT, UR25, 0x1, UP0 ;  /* 0x000000011900788c */ /* 0x000fd20008705670 */
[----:B------:R-:W-:Y:S05]  /*3420*/  BRA.U UP0, `(.L_x_57) ;  /* 0x0000000500487547 */ /* 0x000fea000b800000 */
[----:B------:R-:W-:Y:S01]  /*3430*/  ISETP.GE.U32.AND P2, PT, R0, 0x10, PT ;  /* 0x000000100000780c */ /* 0x000fe20003f46070 */
[----:B------:R-:W-:Y:S01]  /*3440*/  IMAD.MOV.U32 R12, RZ, RZ, 0x1 ;  /* 0x00000001ff0c7424 */ /* 0x000fe200078e00ff */
[----:B------:R-:W-:Y:S02]  /*3450*/  CS2R R10, SRZ ;  /* 0x00000000000a7805 */ /* 0x000fe4000001ff00 */
[----:B------:R-:W-:Y:S01]  /*3460*/  CS2R R8, SRZ ;  /* 0x0000000000087805 */ /* 0x000fe2000001ff00 */
[----:B------:R-:W-:Y:S01]  /*3470*/  UMOV UR6, 0x400 ;  /* 0x0000040000067882 */ /* 0x000fe20000000000 */
[----:B------:R-:W-:Y:S01]  /*3480*/  UMOV UR5, URZ ;  /* 0x000000ff00057c82 */ /* 0x000fe20008000000 */
[----:B------:R-:W-:-:S12]  /*3490*/  ULEA UR6, UR45, UR6, 0x18 ;  /* 0x000000062d067291 */ /* 0x000fd8000f8ec0ff */
.L_x_61:
[----:B------:R-:W-:Y:S02]  /*34a0*/  LEA R2, R8, UR6, 0x3 ;  /* 0x0000000608027c11 */ /* 0x000fe4000f8e18ff */
[----:B------:R-:W-:-:S03]  /*34b0*/  SHF.L.U32 R5, R9, 0x1f, RZ ;  /* 0x0000001f09057819 */ /* 0x000fc600000006ff */
[----:B------:R-:W-:Y:S01]  /*34c0*/  VIADD R4, R2, 0x170 ;  /* 0x0000017002047836 */ /* 0x000fe20000000000 */
[----:B------:R-:W1:Y:S02]  /*34d0*/  SYNCS.PHASECHK.TRANS64.TRYWAIT P0, [R2+URZ+0x160], R5 ;  /* 0x00016005020075a7 */ /* 0x000e6400080011ff */
[----:B-1----:R-:W-:Y:S05]  /*34e0*/  @!P0 BRA `(.L_x_58) ;  /* 0x0000005800448947 */ /* 0x002fea0003800000 */
.L_x_161:
[----:B------:R-:W-:Y:S01]  /*34f0*/  ULEA UR4, UR5, UR6, 0x3 ;  /* 0x0000000605047291 */ /* 0x000fe2000f8e18ff */
[----:B------:R-:W-:Y:S02]  /*3500*/  PRMT R4, RZ, 0x654, R4 ;  /* 0x00000654ff047816 */ /* 0x000fe40000000004 */
[----:B-1----:R-:W-:Y:S01]  /*3510*/  SHF.L.U32 R5, R12, 0x1f, RZ ;  /* 0x0000001f0c057819 */ /* 0x002fe200000006ff */
[----:B------:R-:W-:Y:S01]  /*3520*/  UIADD3 UR7, UPT, UPT, UR4, 0x100, URZ ;  /* 0x0000010004077890 */ /* 0x000fe2000fffe0ff */
[----:B------:R1:W-:Y:S05]  /*3530*/  SYNCS.ARRIVE.TRANS64.RED.A1T0 RZ, [R4+URZ], RZ ;  /* 0x000000ff04ff79a7 */ /* 0x0003ea00081004ff */
[----:B------:R-:W-:Y:S01]  /*3540*/  IMAD.U32 R7, RZ, RZ, UR7 ;  /* 0x00000007ff077e24 */ /* 0x000fe2000f8e00ff */
[----:B------:R-:W2:Y:S04]  /*3550*/  SYNCS.PHASECHK.TRANS64.TRYWAIT P0, [UR4+0x110], R5 ;  /* 0x00011005ff0075a7 */ /* 0x000ea80008001104 */
[----:B------:R-:W-:Y:S01]  /*3560*/  PRMT R6, R0, 0x654, R7 ;  /* 0x0000065400067816 */ /* 0x000fe20000000007 */
[----:B-1----:R-:W-:Y:S01]  /*3570*/  @!P2 IMAD.MOV.U32 R4, RZ, RZ, 0x10 ;  /* 0x00000010ff04a424 */ /* 0x002fe200078e00ff */
[----:B--2---:R-:W-:Y:S06]  /*3580*/  @!P0 BRA `(.L_x_59) ;  /* 0x0000005800308947 */ /* 0x004fec0003800000 */
.L_x_163:
[----:B------:R-:W-:Y:S01]  /*3590*/  ULEA UR8, UR5, UR6, 0x4 ;  /* 0x0000000605087291 */ /* 0x000fe2000f8e20ff */
[----:B------:R-:W-:Y:S01]  /*35a0*/  SEL R3, R6, R3, !P2 ;  /* 0x0000000306037207 */ /* 0x000fe20005000000 */
[----:B------:R-:W-:Y:S01]  /*35b0*/  UIADD3 UR9, UPT, UPT, UR4, 0x100, URZ ;  /* 0x0000010004097890 */ /* 0x000fe2000fffe0ff */
[----:B-1----:R-:W-:Y:S01]  /*35c0*/  LEA R2, R11, UR6, 0x3 ;  /* 0x000000060b027c11 */ /* 0x002fe2000f8e18ff */
[----:B------:R-:W-:Y:S01]  /*35d0*/  UIADD3 UR8, UPT, UPT, UR8, 0x190, URZ ;  /* 0x0000019008087890 */ /* 0x000fe2000fffe0ff */
[----:B------:R-:W-:Y:S01]  /*35e0*/  SHF.L.U32 R5, R10, 0x1f, RZ ;  /* 0x0000001f0a057819 */ /* 0x000fe200000006ff */
[----:B------:R1:W-:Y:S01]  /*35f0*/  @!P2 SYNCS.ARRIVE.TRANS64.RED RZ, [R3+URZ], R4 ;  /* 0x0000000403ffa9a7 */ /* 0x0003e200080004ff */
[----:B------:R-:W-:Y:S01]  /*3600*/  UIADD3 UR4, UPT, UPT, UR5, 0x1, URZ ;  /* 0x0000000105047890 */ /* 0x000fe2000fffe0ff */
[----:B------:R-:W-:-:S03]  /*3610*/  VIADD R8, R8, 0x1 ;  /* 0x0000000108087836 */ /* 0x000fc60000000000 */
[----:B------:R-:W-:Y:S02]  /*3620*/  UISETP.NE.AND UP0, UPT, UR4, 0x2, UPT ;  /* 0x000000020400788c */ /* 0x000fe4000bf05270 */
[----:B------:R-:W-:Y:S06]  /*3630*/  UGETNEXTWORKID.BROADCAST [UR8], [UR9] ;  /* 0x00000000080073ca */ /* 0x000fec0008000100 */
[----:B------:R-:W-:Y:S01]  /*3640*/  USEL UR7, URZ, 0x1, UP0 ;  /* 0x00000001ff077887 */ /* 0x000fe20008000000 */
[----:B------:R-:W-:Y:S01]  /*3650*/  ISETP.NE.AND P0, PT, R8, 0x2, PT ;  /* 0x000000020800780c */ /* 0x000fe20003f05270 */
[----:B------:R-:W-:Y:S01]  /*3660*/  USEL UR5, UR4, URZ, UP0 ;  /* 0x000000ff04057287 */ /* 0x000fe20008000000 */
[----:B------:R-:W2:Y:S03]  /*3670*/  SYNCS.PHASECHK.TRANS64.TRYWAIT P1, [R2+URZ+0x100], R5 ;  /* 0x00010005020075a7 */ /* 0x000ea600080211ff */
[----:B------:R-:W-:Y:S01]  /*3680*/  LOP3.LUT R12, R12, UR7, RZ, 0x3c, !PT ;  /* 0x000000070c0c7c12 */ /* 0x000fe2000f8e3cff */
[----:B-12---:R-:W-:Y:S07]  /*3690*/  @!P1 BRA `(.L_x_60) ;  /* 0x0000005800049947 */ /* 0x006fee0003800000 */
.L_x_164:
[C---:B------:R-:W-:Y:S01]  /*36a0*/  LEA R4, R11.reuse, UR6, 0x4 ;  /* 0x000000060b047c11 */ /* 0x040fe2000f8e20ff */
[----:B-1----:R-:W-:Y:S01]  /*36b0*/  VIADD R2, R2, 0x110 ;  /* 0x0000011002027836 */ /* 0x002fe20000000000 */
[----:B------:R-:W-:Y:S01]  /*36c0*/  SEL R8, R8, RZ, P0 ;  /* 0x000000ff08087207 */ /* 0x000fe20000000000 */
[----:B------:R-:W-:-:S03]  /*36d0*/  VIADD R11, R11, 0x1 ;  /* 0x000000010b0b7836 */ /* 0x000fc60000000000 */
[----:B------:R-:W1:Y:S01]  /*36e0*/  LDS.128 R4, [R4+0x190] ;  /* 0x0001900004047984 */ /* 0x000e620000000c00 */
[----:B------:R-:W-:Y:S02]  /*36f0*/  PRMT R2, RZ, 0x654, R2 ;  /* 0x00000654ff027816 */ /* 0x000fe40000000002 */
[C---:B------:R-:W-:Y:S01]  /*3700*/  ISETP.NE.AND P1, PT, R11.reuse, 0x2, PT ;  /* 0x000000020b00780c */ /* 0x040fe20003f25270 */
[----:B------:R-:W-:Y:S01]  /*3710*/  @!PT LDS RZ, [RZ] ;  /* 0x00000000fffff984 */ /* 0x000fe20000000800 */
[----:B------:R-:W-:Y:S01]  /*3720*/  @!PT LDS RZ, [RZ] ;  /* 0x00000000fffff984 */ /* 0x000fe20000000800 */
[----:B------:R-:W-:Y:S01]  /*3730*/  @!PT LDS RZ, [RZ] ;  /* 0x00000000fffff984 */ /* 0x000fe20000000800 */
[----:B------:R-:W-:Y:S01]  /*3740*/  @!PT LDS RZ, [RZ] ;  /* 0x00000000fffff984 */ /* 0x000fe20000000800 */
[----:B------:R2:W-:Y:S06]  /*3750*/  MEMBAR.ALL.CTA ;  /* 0x0000000000007992 */ /* 0x0005ec0000008000 */
[----:B--2---:R-:W2:Y:S01]  /*3760*/  FENCE.VIEW.ASYNC.S ;  /* 0x00000000000073c6 */ /* 0x004ea20000000000 */
[----:B------:R-:W-:Y:S01]  /*3770*/  SEL R11, R11, RZ, P1 ;  /* 0x000000ff0b0b7207 */ /* 0x000fe20000800000 */
[----:B--2---:R2:W-:Y:S01]  /*3780*/  SYNCS.ARRIVE.TRANS64.RED.A1T0 RZ, [R2+URZ], RZ ;  /* 0x000000ff02ff79a7 */ /* 0x0045e200081004ff */
[----:B-1----:R-:W-:-:S02]  /*3790*/  LOP3.LUT P3, RZ, R6, 0x1, RZ, 0xc0, !PT ;  /* 0x0000000106ff7812 */ /* 0x002fc4000786c0ff */
[----:B------:R-:W-:-:S04]  /*37a0*/  SEL R5, RZ, 0x1, P1 ;  /* 0x00000001ff057807 */ /* 0x000fc80000800000 */
[----:B------:R-:W-:Y:S02]  /*37b0*/  LOP3.LUT R10, R10, R5, RZ, 0x3c, !PT ;  /* 0x000000050a0a7212 */ /* 0x000fe400078e3cff */
[----:B--2---:R-:W-:-:S04]  /*37c0*/  SEL R2, RZ, 0x1, P0 ;  /* 0x00000001ff027807 */ /* 0x004fc80000000000 */
[----:B------:R-:W-:Y:S01]  /*37d0*/  LOP3.LUT R9, R9, R2, RZ, 0x3c, !PT ;  /* 0x0000000209097212 */ /* 0x000fe200078e3cff */
[----:B------:R-:W-:Y:S06]  /*37e0*/  @P3 BRA `(.L_x_61) ;  /* 0xfffffffc002c3947 */ /* 0x000fec000383ffff */
[----:B------:R-:W-:Y:S01]  /*37f0*/  ULEA UR4, UR5, UR6, 0x3 ;  /* 0x0000000605047291 */ /* 0x000fe2000f8e18ff */
[----:B------:R-:W-:-:S08]  /*3800*/  SHF.L.U32 R3, R12, 0x1f, RZ ;  /* 0x0000001f0c037819 */ /* 0x000fd000000006ff */
[----:B------:R-:W1:Y:S02]  /*3810*/  SYNCS.PHASECHK.TRANS64 P0, [UR4+0x110], R3 ;  /* 0x00011003ff0075a7 */ /* 0x000e640008001004 */
[----:B-1----:R-:W-:Y:S05]  /*3820*/  @P0 BRA `(.L_x_62) ;  /* 0x0000000000080947 */ /* 0x002fea0003800000 */
[----:B------:R-:W1:Y:S02]  /*3830*/  SYNCS.PHASECHK.TRANS64.TRYWAIT P0, [UR4+0x110], R3 ;  /* 0x00011003ff0075a7 */ /* 0x000e640008001104 */
[----:B-1----:R-:W-:Y:S05]  /*3840*/  @!P0 BRA `(.L_x_63) ;  /* 0x0000005400ac8947 */ /* 0x002fea0003800000 */
.L_x_62:
[----:B------:R-:W-:-:S04]  /*3850*/  UIADD3 UR7, UPT, UPT, UR5, 0x1, URZ ;  /* 0x0000000105077890 */ /* 0x000fc8000fffe0ff */
[----:B------:R-:W-:-:S04]  /*3860*/  UISETP.NE.AND UP0, UPT, UR7, 0x2, UPT ;  /* 0x000000020700788c */ /* 0x000fc8000bf05270 */
[----:B------:R-:W-:Y:S02]  /*3870*/  USEL UR8, URZ, 0x1, UP0 ;  /* 0x00000001ff087887 */ /* 0x000fe40008000000 */
[----:B------:R-:W-:-:S04]  /*3880*/  USEL UR7, UR7, URZ, UP0 ;  /* 0x000000ff07077287 */ /* 0x000fc80008000000 */
[----:B------:R-:W-:Y:S01]  /*3890*/  ULEA UR7, UR7, UR6, 0x3 ;  /* 0x0000000607077291 */ /* 0x000fe2000f8e18ff */
[----:B-1----:R-:W-:-:S04]  /*38a0*/  LOP3.LUT R3, R12, UR8, RZ, 0x3c, !PT ;  /* 0x000000080c037c12 */ /* 0x002fc8000f8e3cff */
[----:B------:R-:W-:-:S04]  /*38b0*/  SHF.L.U32 R0, R3, 0x1f, RZ ;  /* 0x0000001f03007819 */ /* 0x000fc800000006ff */
[----:B------:R-:W1:Y:S02]  /*38c0*/  SYNCS.PHASECHK.TRANS64 P0, [UR7+0x110], R0 ;  /* 0x00011000ff0075a7 */ /* 0x000e640008001007 */
[----:B-1----:R-:W-:Y:S05]  /*38d0*/  @P0 EXIT ;  /* 0x000000000000094d */ /* 0x002fea0003800000 */
[----:B------:R-:W-:Y:S02]  /*38e0*/  SHF.L.U32 R3, R3, 0x1f, RZ ;  /* 0x0000001f03037819 */ /* 0x000fe400000006ff */
[----:B------:R-:W-:-:S07]  /*38f0*/  MOV R0, UR7 ;  /* 0x0000000700007c02 */ /* 0x000fce0008000f00 */
.L_x_64:
[----:B-1----:R1:W2:Y:S02]  /*3900*/  SYNCS.PHASECHK.TRANS64.TRYWAIT P0, [R0+URZ+0x110], R3 ;  /* 0x00011003000075a7 */ /* 0x0022a400080011ff */
[----:B--2---:R-:W-:Y:S05]  /*3910*/  @!P0 NANOSLEEP.SYNCS 0x989680 ;  /* 0x009896800000895d */ /* 0x004fea0003900000 */
[----:B------:R-:W2:Y:S02]  /*3920*/  @!P0 SYNCS.PHASECHK.TRANS64 P0, [R0+URZ+0x110], R3 ;  /* 0x00011003000085a7 */ /* 0x000ea400080010ff */
[----:B--2---:R-:W-:Y:S05]  /*3930*/  @P0 EXIT ;  /* 0x000000000000094d */ /* 0x004fea0003800000 */
[----:B------:R-:W-:Y:S05]  /*3940*/  BRA `(.L_x_64) ;  /* 0xfffffffc00ec7947 */ /* 0x000fea000383ffff */
.L_x_57:
[----:B------:R-:W-:Y:S05]  /*3950*/  BRA.U UP4, `(.L_x_65) ;  /* 0x0000001104d87547 */ /* 0x000fea000b800000 */
[----:B------:R-:W-:Y:S01]  /*3960*/  UMOV UR4, 0x40 ;  /* 0x0000004000047882 */ /* 0x000fe20000000000 */
[----:B------:R-:W-:Y:S01]  /*3970*/  NOP ;  /* 0x0000000000007918 */ /* 0x000fe20000000000 */
[----:B------:R-:W-:Y:S01]  /*3980*/  ULEA UR5, UR45, UR4, 0x18 ;  /* 0x000000042d057291 */ /* 0x000fe2000f8ec0ff */
[----:B------:R-:W-:Y:S02]  /*3990*/  UMOV UR6, 0x400 ;  /* 0x0000040000067882 */ /* 0x000fe40000000000 */
[----:B------:R-:W-:-:S06]  /*39a0*/  ULEA UR6, UR45, UR6, 0x18 ;  /* 0x000000062d067291 */ /* 0x000fcc000f8ec0ff */
[----:B------:R-:W1:Y:S02]  /*39b0*/  LDS.U8 R0, [UR5+0x1c] ;  /* 0x00001c05ff007984 */ /* 0x000e640008000000 */
[----:B-1----:R-:W-:-:S13]  /*39c0*/  ISETP.NE.AND P0, PT, R0, RZ, PT ;  /* 0x000000ff0000720c */ /* 0x002fda0003f05270 */
[----:B------:R-:W-:Y:S05]  /*39d0*/  @P0 BRA `(.L_x_66) ;  /* 0x0000000400080947 */ /* 0x000fea0003800000 */
[----:B------:R-:W-:Y:S02]  /*39e0*/  UISETP.NE.U32.AND UP1, UPT, UR46, 0x1, UPT ;  /* 0x000000012e00788c */ /* 0x000fe4000bf25070 */
[----:B------:R-:W-:-:S07]  /*39f0*/  UIADD3 UR7, UPT, UPT, UR5, 0x8, URZ ;  /* 0x0000000805077890 */ /* 0x000fce000fffe0ff */
[----:B------:R-:W-:Y:S05]  /*3a00*/  BRA.U !UP1, `(.L_x_67) ;  /* 0x00000001099c7547 */ /* 0x000fea000b800000 */
[----:B------:R-:W-:Y:S01]  /*3a10*/  ELECT P0, URZ, PT ;  /* 0x0000000000ff782f */ /* 0x000fe20003800000 */
[----:B------:R-:W-:-:S12]  /*3a20*/  BSSY B0, `(.L_x_67) ;  /* 0x0000025000007945 */ /* 0x000fd80003800000 */
[----:B------:R-:W-:Y:S05]  /*3a30*/  @!P0 BRA `(.L_x_68) ;  /* 0x00000000008c8947 */ /* 0x000fea0003800000 */
[----:B------:R-:W-:-:S05]  /*3a40*/  UMOV UR4, 0x10 ;  /* 0x0000001000047882 */ /* 0x000fca0000000000 */
[----:B------:R-:W-:Y:S04]  /*3a50*/  DEPBAR.LE SB1, 0x36 ;  /* 0x00009d800000791a */ /* 0x000fe80000000000 */
[----:B------:R-:W1:Y:S02]  /*3a60*/  UTCATOMSWS.2CTA.FIND_AND_SET.ALIGN UP0, UR4, UR4 ;  /* 0x00000004000475e3 */ /* 0x000e640008200800 */
[----:B-1----:R-:W-:Y:S01]  /*3a70*/  MOV R11, UR4 ;  /* 0x00000004000b7c02 */ /* 0x002fe20008000f00 */
[----:B------:R-:W-:Y:S06]  /*3a80*/  BRA.U UP0, `(.L_x_69) ;  /* 0x0000000100187547 */ /* 0x000fec000b800000 */
.L_x_70:
[----:B------:R-:W-:Y:S05]  /*3a90*/  NANOSLEEP 0x64 ;  /* 0x000000640000795d */ /* 0x000fea0003800000 */
[----:B------:R-:W-:-:S05]  /*3aa0*/  UMOV UR4, 0x10 ;  /* 0x0000001000047882 */ /* 0x000fca0000000000 */
[----:B------:R-:W-:Y:S04]  /*3ab0*/  DEPBAR.LE SB1, 0x36 ;  /* 0x00009d800000791a */ /* 0x000fe80000000000 */
[----:B------:R-:W1:Y:S02]  /*3ac0*/  UTCATOMSWS.2CTA.FIND_AND_SET.ALIGN UP0, UR4, UR4 ;  /* 0x00000004000475e3 */ /* 0x000e640008200800 */
[----:B-1----:R-:W-:Y:S01]  /*3ad0*/  MOV R11, UR4 ;  /* 0x00000004000b7c02 */ /* 0x002fe20008000f00 */
[----:B------:R-:W-:Y:S05]  /*3ae0*/  BRA.U !UP0, `(.L_x_70) ;  /* 0xfffffffd08e87547 */ /* 0x000fea000b83ffff */
.L_x_69:
[----:B------:R-:W1:Y:S01]  /*3af0*/  LDS R7, [UR5+0x10] ;  /* 0x00001005ff077984 */ /* 0x000e620008000800 */
[----:B------:R-:W-:Y:S01]  /*3b00*/  IMAD.U32 R5, RZ, RZ, UR6 ;  /* 0x00000006ff057e24 */ /* 0x000fe2000f8e00ff */
[----:B------:R-:W-:-:S03]  /*3b10*/  MOV R4, UR47 ;  /* 0x0000002f00047c02 */ /* 0x000fc60008000f00 */
[----:B------:R-:W-:Y:S01]  /*3b20*/  VIADD R5, R5, 0x1b0 ;  /* 0x000001b005057836 */ /* 0x000fe20000000000 */
[----:B-1----:R-:W-:-:S04]  /*3b30*/  SHF.L.U32 R7, R7, 0x1f, RZ ;  /* 0x0000001f07077819 */ /* 0x002fc800000006ff */
[----:B------:R-:W1:Y:S02]  /*3b40*/  SYNCS.PHASECHK.TRANS64.TRYWAIT P0, [UR5+0x8], R7 ;  /* 0x00000807ff0075a7 */ /* 0x000e640008001105 */
[----:B-1----:R-:W-:Y:S05]  /*3b50*/  @P0 BRA `(.L_x_71) ;  /* 0x0000000000080947 */ /* 0x002fea0003800000 */
[----:B------:R-:W1:Y:S02]  /*3b60*/  SYNCS.PHASECHK.TRANS64.TRYWAIT P0, [UR5+0x8], R7 ;  /* 0x00000807ff0075a7 */ /* 0x000e640008001105 */
[----:B-1----:R-:W-:Y:S05]  /*3b70*/  @!P0 BRA `(.L_x_72) ;  /* 0x0000005000f88947 */ /* 0x002fea0003800000 */
.L_x_71:
[----:B-1----:R-:W-:Y:S01]  /*3b80*/  HFMA2 R0, -RZ, RZ, 0, 5.9604644775390625e-08 ;  /* 0x00000001ff007431 */ /* 0x002fe200000001ff */
[----:B------:R-:W-:Y:S01]  /*3b90*/  UPRMT UR4, UR47, 0x654, UR7 ;  /* 0x000006542f047896 */ /* 0x000fe20008000007 */
[----:B------:R-:W-:Y:S01]  /*3ba0*/  IMAD.MOV.U32 R8, RZ, RZ, 0xffff ;  /* 0x0000ffffff087424 */ /* 0x000fe200078e00ff */
[----:B------:R-:W-:Y:S01]  /*3bb0*/  PRMT R4, R4, 0x654, R5 ;  /* 0x0000065404047816 */ /* 0x000fe20000000005 */
[----:B------:R-:W-:Y:S02]  /*3bc0*/  IMAD.MOV.U32 R6, RZ, RZ, 0x4 ;  /* 0x00000004ff067424 */ /* 0x000fe400078e00ff */
[----:B------:R-:W-:Y:S01]  /*3bd0*/  IMAD.SHL.U32 R9, R11, 0x20, RZ ;  /* 0x000000200b097824 */ /* 0x000fe200078e00ff */
[----:B------:R-:W-:Y:S02]  /*3be0*/  MOV R5, UR4 ;  /* 0x0000000400057c02 */ /* 0x000fe40008000f00 */
[-C--:B------:R-:W-:Y:S01]  /*3bf0*/  SHF.L.U32 R8, R8, R11.reuse, RZ ;  /* 0x0000000b08087219 */ /* 0x080fe200000006ff */
[----:B------:R1:W-:Y:S01]  /*3c00*/  SYNCS.ARRIVE.TRANS64.RED RZ, [UR4], R6 ;  /* 0x00000006ffff79a7 */ /* 0x0003e20008000404 */
[----:B------:R-:W-:Y:S01]  /*3c10*/  SHF.L.U32 R7, R0, R11, RZ ;  /* 0x0000000b00077219 */ /* 0x000fe200000006ff */
[----:B------:R1:W-:Y:S04]  /*3c20*/  STS [UR6+0x1b0], R9 ;  /* 0x0001b009ff007988 */ /* 0x0003e80008000806 */
[----:B------:R1:W-:Y:S04]  /*3c30*/  STAS [R4.64], R11 ;  /* 0x0000000b04007dbd */ /* 0x0003e8000c0008ff */
[----:B------:R1:W-:Y:S04]  /*3c40*/  ATOMS.OR RZ, [UR5+0x14], R8 ;  /* 0x00001408ffff798c */ /* 0x0003e8000b000005 */
[----:B------:R1:W-:Y:S04]  /*3c50*/  ATOMS.OR RZ, [UR5+0x18], R7 ;  /* 0x00001807ffff798c */ /* 0x0003e8000b000005 */
[----:B------:R1:W-:Y:S02]  /*3c60*/  ATOMS.XOR RZ, [UR5+0x10], R0 ;  /* 0x00001000ffff798c */ /* 0x0003e4000b800005 */
.L_x_68:
[----:B------:R-:W-:Y:S05]  /*3c70*/  BSYNC B0 ;  /* 0x0000000000007941 */ /* 0x000fea0003800000 */
.L_x_67:
[----:B------:R-:W-:Y:S05]  /*3c80*/  BRA.U UP1, `(.L_x_73) ;  /* 0x00000001016c7547 */ /* 0x000fea000b800000 */
[----:B------:R-:W-:-:S03]  /*3c90*/  UMOV UR4, 0xffffffff ;  /* 0xffffffff00047882 */ /* 0x000fc60000000000 */
[----:B------:R-:W-:Y:S05]  /*3ca0*/  BRA.DIV UR4, `(.L_x_74) ;  /* 0x0000005204c47947 */ /* 0x000fea000b800000 */
[----:B------:R-:W-:-:S13]  /*3cb0*/  ELECT P6, URZ, PT ;  /* 0x0000000000ff782f */ /* 0x000fda00038c0000 */
.L_x_168:
[----:B------:R-:W-:Y:S05]  /*3cc0*/  @!P6 BRA `(.L_x_73) ;  /* 0x00000000005ce947 */ /* 0x000fea0003800000 */
[----:B-1----:R-:W1:Y:S02]  /*3cd0*/  LDS R5, [UR5+0x10] ;  /* 0x00001005ff057984 */ /* 0x002e640008000800 */
[----:B-1----:R-:W-:-:S04]  /*3ce0*/  SHF.L.U32 R5, R5, 0x1f, RZ ;  /* 0x0000001f05057819 */ /* 0x002fc800000006ff */
[----:B------:R-:W1:Y:S02]  /*3cf0*/  SYNCS.PHASECHK.TRANS64.TRYWAIT P0, [UR5+0x8], R5 ;  /* 0x00000805ff0075a7 */ /* 0x000e640008001105 */
[----:B-1----:R-:W-:Y:S05]  /*3d00*/  @P0 BRA `(.L_x_75) ;  /* 0x0000000000080947 */ /* 0x002fea0003800000 */
[----:B------:R-:W1:Y:S02]  /*3d10*/  SYNCS.PHASECHK.TRANS64.TRYWAIT P0, [UR5+0x8], R5 ;  /* 0x00000805ff0075a7 */ /* 0x000e640008001105 */
[----:B-1----:R-:W-:Y:S05]  /*3d20*/  @!P0 BRA `(.L_x_76) ;  /* 0x0000005000c48947 */ /* 0x002fea0003800000 */
.L_x_75:
[----:B------:R-:W2:Y:S01]  /*3d30*/  LDS R7, [UR6+0x1b0] ;  /* 0x0001b006ff077984 */ /* 0x000ea20008000800 */
[----:B-1----:R-:W-:Y:S02]  /*3d40*/  HFMA2 R0, -RZ, RZ, 0, 5.9604644775390625e-08 ;  /* 0x00000001ff007431 */ /* 0x002fe400000001ff */
[----:B------:R-:W-:Y:S01]  /*3d50*/  IMAD.MOV.U32 R4, RZ, RZ, 0xffff ;  /* 0x0000ffffff047424 */ /* 0x000fe200078e00ff */
[----:B------:R-:W-:Y:S01]  /*3d60*/  UPRMT UR4, UR47, 0x654, UR7 ;  /* 0x000006542f047896 */ /* 0x000fe20008000007 */
[----:B--2---:R-:W-:-:S03]  /*3d70*/  IMAD.SHL.U32 R5, R7, 0x20, RZ ;  /* 0x0000002007057824 */ /* 0x004fc600078e00ff */
[-C--:B------:R-:W-:Y:S02]  /*3d80*/  SHF.L.U32 R4, R4, R7.reuse, RZ ;  /* 0x0000000704047219 */ /* 0x080fe400000006ff */
[----:B------:R-:W-:Y:S01]  /*3d90*/  SHF.L.U32 R7, R0, R7, RZ ;  /* 0x0000000700077219 */ /* 0x000fe200000006ff */
[----:B------:R2:W-:Y:S04]  /*3da0*/  STS [UR6+0x1b0], R5 ;  /* 0x0001b005ff007988 */ /* 0x0005e80008000806 */
[----:B------:R2:W-:Y:S04]  /*3db0*/  ATOMS.OR RZ, [UR5+0x14], R4 ;  /* 0x00001404ffff798c */ /* 0x0005e8000b000005 */
[----:B------:R2:W-:Y:S01]  /*3dc0*/  ATOMS.OR RZ, [UR5+0x18], R7 ;  /* 0x00001807ffff798c */ /* 0x0005e2000b000005 */
[----:B------:R-:W-:Y:S03]  /*3dd0*/  SYNCS.ARRIVE.TRANS64.RED.A1T0 RZ, [UR4], RZ ;  /* 0x000000ffffff79a7 */ /* 0x000fe60008100404 */
[----:B------:R2:W-:Y:S01]  /*3de0*/  ATOMS.XOR RZ, [UR5+0x10], R0 ;  /* 0x00001000ffff798c */ /* 0x0005e2000b800005 */
[----:B------:R-:W-:Y:S05]  /*3df0*/  BRA `(.L_x_73) ;  /* 0x0000000000107947 */ /* 0x000fea0003800000 */
.L_x_66:
[----:B------:R-:W-:Y:S02]  /*3e00*/  MOV R0, 0xffffffff ;  /* 0xffffffff00007802 */ /* 0x000fe40000000f00 */
[----:B------:R-:W-:-:S03]  /*3e10*/  MOV R4, 0x3e40 ;  /* 0x00003e4000047802 */ /* 0x000fc60000000f00 */
[----:B------:R1:W-:Y:S04]  /*3e20*/  STS [UR6+0x1b0], R0 ;  /* 0x0001b000ff007988 */ /* 0x0003e80008000806 */
[----:B-1---5:R-:W-:Y:S05]  /*3e30*/  CALL.REL.NOINC `($__internal_1_$__cuda_sm10x_tcgen05_guardrail_trap_phase_invalid_during_alloc) ;  /* 0x00000058000c7944 */ /* 0x022fea0003c00000 */
.L_x_73:
[----:B------:R-:W-:Y:S05]  /*3e40*/  WARPSYNC.ALL ;  /* 0x0000000000007948 */ /* 0x000fea0003800000 */
[----:B------:R-:W3:Y:S01]  /*3e50*/  S2UR UR4, SR_CgaCtaId ;  /* 0x00000000000479c3 */ /* 0x000ee20000008800 */
[----:B------:R-:W-:Y:S01]  /*3e60*/  UMOV UR26, 0x400 ;  /* 0x00000400001a7882 */ /* 0x000fe20000000000 */
[----:B------:R-:W-:-:S06]  /*3e70*/  NOP ;  /* 0x0000000000007918 */ /* 0x000fcc0000000000 */
[----:B------:R-:W-:Y:S06]  /*3e80*/  BAR.ARV 0x6, 0xa0 ;  /* 0x0182800000007b1d */ /* 0x000fec0000002000 */
[----:B------:R-:W4:Y:S01]  /*3e90*/  LDCU UR6, c[0x0][0x38c] ;  /* 0x00007180ff0677ac */ /* 0x000f220008000800 */
[----:B------:R-:W-:Y:S01]  /*3ea0*/  LOP3.LUT R3, R3, 0xffff, RZ, 0xc0, !PT ;  /* 0x0000ffff03037812 */ /* 0x000fe200078ec0ff */
[----:B-1----:R-:W-:Y:S01]  /*3eb0*/  IMAD.MOV.U32 R9, RZ, RZ, 0x1 ;  /* 0x00000001ff097424 */ /* 0x002fe200078e00ff */
[----:B------:R-:W-:Y:S01]  /*3ec0*/  LOP3.LUT R2, R2, 0xffff, RZ, 0xc0, !PT ;  /* 0x0000ffff02027812 */ /* 0x000fe200078ec0ff */
[----:B------:R-:W-:Y:S01]  /*3ed0*/  IMAD.MOV.U32 R8, RZ, RZ, RZ ;  /* 0x000000ffff087224 */ /* 0x000fe200078e00ff */
[----:B------:R-:W-:Y:S01]  /*3ee0*/  R2UR UR28, R3 ;  /* 0x00000000031c72ca */ /* 0x000fe200000e0000 */
[----:B------:R-:W-:Y:S01]  /*3ef0*/  UMOV UR32, URZ ;  /* 0x000000ff00207c82 */ /* 0x000fe20008000000 */
[----:B------:R-:W-:-:S02]  /*3f00*/  R2UR UR42, R2 ;  /* 0x00000000022a72ca */ /* 0x000fc400000e0000 */
[----:B------:R-:W-:Y:S01]  /*3f10*/  CS2R R2, SRZ ;  /* 0x0000000000027805 */ /* 0x000fe2000001ff00 */
[----:B------:R-:W-:Y:S01]  /*3f20*/  UMOV UR23, URZ ;  /* 0x000000ff00177c82 */ /* 0x000fe20008000000 */
[----:B---3--:R-:W-:Y:S01]  /*3f30*/  ULEA UR26, UR4, UR26, 0x18 ;  /* 0x0000001a041a7291 */ /* 0x008fe2000f8ec0ff */
[----:B------:R-:W-:Y:S01]  /*3f40*/  UMOV UR22, URZ ;  /* 0x000000ff00167c82 */ /* 0x000fe20008000000 */
[----:B------:R-:W-:Y:S02]  /*3f50*/  UISETP.NE.AND UP3, UPT, UR46, URZ, UPT ;  /* 0x000000ff2e00728c */ /* 0x000fe4000bf65270 */
[----:B------:R-:W-:Y:S02]  /*3f60*/  UIADD3 UR5, UPT, UPT, UR26, 0x4300, URZ ;  /* 0x000043001a057890 */ /* 0x000fe4000fffe0ff */
[----:B------:R-:W-:-:S03]  /*3f70*/  UIADD3 UR4, UPT, UPT, UR26, 0x1e300, URZ ;  /* 0x0001e3001a047890 */ /* 0x000fc6000fffe0ff */
[----:B--2---:R-:W1:Y:S01]  /*3f80*/  LDS R0, [UR26+0x1b0] ;  /* 0x0001b01aff007984 */ /* 0x004e620008000800 */
[----:B----4-:R-:W-:Y:S02]  /*3f90*/  UIADD3 UR6, UPT, UPT, UR6, 0x7f, URZ ;  /* 0x0000007f06067890 */ /* 0x010fe4000fffe0ff */
[----:B------:R-:W-:Y:S02]  /*3fa0*/  USHF.R.U32.HI UR5, URZ, 0x4, UR5 ;  /* 0x00000004ff057899 */ /* 0x000fe40008011605 */
[----:B------:R-:W-:Y:S02]  /*3fb0*/  USHF.R.S32.HI UR33, URZ, 0x1f, UR6 ;  /* 0x0000001fff217899 */ /* 0x000fe40008011406 */
[----:B------:R-:W-:Y:S02]  /*3fc0*/  USHF.R.U32.HI UR4, URZ, 0x4, UR4 ;  /* 0x00000004ff047899 */ /* 0x000fe40008011604 */
[----:B------:R-:W-:Y:S02]  /*3fd0*/  ULEA.HI UR33, UR33, UR6, URZ, 0x7 ;  /* 0x0000000621217291 */ /* 0x000fe4000f8f38ff */
[----:B------:R-:W-:-:S02]  /*3fe0*/  ULOP3.LUT UR5, UR5, 0x3fff, URZ, 0xc0, !UPT ;  /* 0x00003fff05057892 */ /* 0x000fc4000f8ec0ff */
[----:B------:R-:W-:Y:S02]  /*3ff0*/  USHF.R.S32.HI UR33, URZ, 0x7, UR33 ;  /* 0x00000007ff217899 */ /* 0x000fe40008011421 */
[----:B------:R-:W-:Y:S02]  /*4000*/  ULOP3.LUT UR30, UR4, 0x3fff, URZ, 0xc0, !UPT ;  /* 0x00003fff041e7892 */ /* 0x000fe4000f8ec0ff */
[----:B------:R-:W-:Y:S01]  /*4010*/  UISETP.LT.AND UP0, UPT, UR33, 0x1, UPT ;  /* 0x000000012100788c */ /* 0x000fe2000bf01270 */
[----:B------:R-:W-:Y:S01]  /*4020*/  UMOV UR40, 0x0 ;  /* 0x0000000000287882 */ /* 0x000fe20000000000 */
[----:B------:R-:W-:Y:S01]  /*4030*/  UMOV UR41, 0x8200010 ;  /* 0x0820001000297882 */ /* 0x000fe20000000000 */
[----:B------:R-:W-:Y:S02]  /*4040*/  ULOP3.LUT UR29, UR5, 0x10000, URZ, 0xfc, !UPT ;  /* 0x00010000051d7892 */ /* 0x000fe4000f8efcff */
[----:B------:R-:W-:Y:S02]  /*4050*/  ULOP3.LUT UR30, UR30, 0x10000, URZ, 0xfc, !UPT ;  /* 0x000100001e1e7892 */ /* 0x000fe4000f8efcff */
[----:B------:R-:W-:Y:S01]  /*4060*/  USEL UR43, UR33, 0x1, !UP0 ;  /* 0x00000001212b7887 */ /* 0x000fe2000c000000 */
[----:B------:R-:W-:Y:S01]  /*4070*/  UMOV UR38, 0x0 ;  /* 0x0000000000267882 */ /* 0x000fe20000000000 */
[----:B------:R-:W-:Y:S01]  /*4080*/  UMOV UR39, 0x8200010 ;  /* 0x0820001000277882 */ /* 0x000fe20000000000 */
[----:B------:R-:W-:Y:S01]  /*4090*/  UMOV UR36, 0x0 ;  /* 0x0000000000247882 */ /* 0x000fe20000000000 */
[----:B------:R-:W-:Y:S01]  /*40a0*/  UMOV UR37, 0x8200010 ;  /* 0x0820001000257882 */ /* 0x000fe20000000000 */
[----:B------:R-:W-:Y:S01]  /*40b0*/  UMOV UR34, 0x0 ;  /* 0x0000000000227882 */ /* 0x000fe20000000000 */
[----:B------:R-:W-:Y:S01]  /*40c0*/  UMOV UR35, 0x8200010 ;  /* 0x0820001000237882 */ /* 0x000fe20000000000 */
[----:B-1----:R-:W-:-:S15]  /*40d0*/  R2UR UR44, R0 ;  /* 0x00000000002c72ca */ /* 0x002fde00000e0000 */
.L_x_84:
[C---:B------:R-:W-:Y:S02]  /*40e0*/  LEA R0, R8.reuse, UR26, 0x3 ;  /* 0x0000001a08007c11 */ /* 0x040fe4000f8e18ff */
[----:B------:R-:W-:Y:S02]  /*40f0*/  SHF.L.U32 R5, R3, 0x1f, RZ ;  /* 0x0000001f03057819 */ /* 0x000fe400000006ff */
[----:B------:R-:W-:Y:S02]  /*4100*/  LEA R4, R8, UR26, 0x4 ;  /* 0x0000001a08047c11 */ /* 0x000fe4000f8e20ff */
[----:B------:R-:W1:Y:S02]  /*4110*/  SYNCS.PHASECHK.TRANS64.TRYWAIT P0, [R0+URZ+0x100], R5 ;  /* 0x00010005000075a7 */ /* 0x000e6400080011ff */
[----:B-1-3--:R-:W-:Y:S05]  /*4120*/  @!P0 BRA `(.L_x_77) ;  /* 0x0000004c00dc8947 */ /* 0x00afea0003800000 */
.L_x_169:
[----:B-1----:R-:W1:Y:S01]  /*4130*/  LDS.128 R4, [R4+0x190] ;  /* 0x0001900004047984 */ /* 0x002e620000000c00 */
[----:B------:R-:W-:Y:S02]  /*4140*/  VIADD R0, R0, 0x110 ;  /* 0x0000011000007836 */ /* 0x000fe40000000000 */
[----:B------:R-:W-:Y:S01]  /*4150*/  VIADD R8, R8, 0x1 ;  /* 0x0000000108087836 */ /* 0x000fe20000000000 */
[----:B------:R-:W-:Y:S01]  /*4160*/  @!PT LDS RZ, [RZ] ;  /* 0x00000000fffff984 */ /* 0x000fe20000000800 */
[----:B------:R-:W-:Y:S01]  /*4170*/  @!PT LDS RZ, [RZ] ;  /* 0x00000000fffff984 */ /* 0x000fe20000000800 */
[----:B------:R-:W-:Y:S01]  /*4180*/  @!PT LDS RZ, [RZ] ;  /* 0x00000000fffff984 */ /* 0x000fe20000000800 */
[----:B------:R-:W-:Y:S01]  /*4190*/  @!PT LDS RZ, [RZ] ;  /* 0x00000000fffff984 */ /* 0x000fe20000000800 */
[----:B------:R2:W-:Y:S06]  /*41a0*/  MEMBAR.ALL.CTA ;  /* 0x0000000000007992 */ /* 0x0005ec0000008000 */
[----:B--2---:R-:W2:Y:S01]  /*41b0*/  FENCE.VIEW.ASYNC.S ;  /* 0x00000000000073c6 */ /* 0x004ea20000000000 */
[----:B------:R-:W-:-:S04]  /*41c0*/  PRMT R0, RZ, 0x654, R0 ;  /* 0x00000654ff007816 */ /* 0x000fc80000000000 */
[----:B--2---:R2:W-:Y:S01]  /*41d0*/  SYNCS.ARRIVE.TRANS64.RED.A1T0 RZ, [R0+URZ], RZ ;  /* 0x000000ff00ff79a7 */ /* 0x0045e200081004ff */
[----:B-1----:R-:W-:Y:S01]  /*41e0*/  LOP3.LUT P1, RZ, R6, 0x1, RZ, 0xc0, !PT ;  /* 0x0000000106ff7812 */ /* 0x002fe2000782c0ff */
[----:B--2---:R-:W-:-:S12]  /*41f0*/  BRA.U UP3, `(.L_x_78) ;  /* 0x0000000503087547 */ /* 0x004fd8000b800000 */
[----:B------:R-:W1:Y:S01]  /*4200*/  LDCU UR4, c[0x0][0x38c] ;  /* 0x00007180ff0477ac */ /* 0x000e620008000800 */
[----:B------:R-:W-:Y:S02]  /*4210*/  PLOP3.LUT P2, PT, PT, PT, PT, 0x80, 0x8 ;  /* 0x000000000008781c */ /* 0x000fe40003f4f070 */
[----:B------:R-:W-:Y:S01]  /*4220*/  SHF.L.U32 R5, R9, 0x1f, RZ ;  /* 0x0000001f09057819 */ /* 0x000fe200000006ff */
[----:B------:R-:W-:Y:S02]  /*4230*/  ULEA UR31, UR32, UR26, 0x3 ;  /* 0x0000001a201f7291 */ /* 0x000fe4000f8e18ff */
[----:B------:R-:W-:Y:S02]  /*4240*/  ULEA UR11, UR32, UR44, 0x6 ;  /* 0x0000002c200b7291 */ /* 0x000fe4000f8e30ff */
[----:B-1----:R-:W-:-:S06]  /*4250*/  UISETP.GE.AND UP0, UPT, UR4, 0x1, UPT ;  /* 0x000000010400788c */ /* 0x002fcc000bf06270 */
[----:B------:R-:W-:-:S05]  /*4260*/  PLOP3.LUT P0, PT, PT, PT, UP0, 0x80, 0x8 ;  /* 0x000000000008781c */ /* 0x000fca0003f0f008 */
[----:B------:R-:W-:-:S08]  /*4270*/  @UP0 ULEA UR4, UR23, UR26, 0x3 ;  /* 0x0000001a17040291 */ /* 0x000fd0000f8e18ff */
[----:B------:R-:W-:-:S04]  /*4280*/  @P0 SHF.L.U32 R0, R2, 0x1f, RZ ;  /* 0x0000001f02000819 */ /* 0x000fc800000006ff */
[----:B------:R1:W2:Y:S01]  /*4290*/  @P0 SYNCS.PHASECHK.TRANS64.TRYWAIT P2, [UR4], R0 ;  /* 0x00000000ff0005a7 */ /* 0x0002a20008041104 */
[----:B------:R-:W3:Y:S02]  /*42a0*/  SYNCS.PHASECHK.TRANS64.TRYWAIT P0, [UR31+0x140], R5 ;  /* 0x00014005ff0075a7 */ /* 0x000ee4000800111f */
[----:B-123--:R-:W-:Y:S05]  /*42b0*/  @!P0 BRA `(.L_x_79) ;  /* 0x0000004c008c8947 */ /* 0x00efea0003800000 */
.L_x_171:
[----:B------:R-:W-:Y:S01]  /*42c0*/  UMOV UR27, UR22 ;  /* 0x00000016001b7c82 */ /* 0x000fe20008000000 */
[----:B------:R-:W-:Y:S05]  /*42d0*/  BRA.U !UP0, `(.L_x_80) ;  /* 0x0000000108c07547 */ /* 0x000fea000b800000 */
[----:B------:R-:W-:Y:S02]  /*42e0*/  UIADD3 UR27, UPT, UPT, UR43, UR22, URZ ;  /* 0x000000162b1b7290 */ /* 0x000fe4000fffe0ff */
[----:B------:R-:W-:Y:S01]  /*42f0*/  UPLOP3.LUT UP2, UPT, UPT, UPT, UPT, 0x40, 0x4 ;  /* 0x000000000004789c */ /* 0x000fe20003f4e870 */
[----:B------:R-:W-:Y:S01]  /*4300*/  UMOV UR24, UR33 ;  /* 0x0000002100187c82 */ /* 0x000fe20008000000 */
[----:B------:R-:W-:-:S09]  /*4310*/  UMOV UR10, UR23 ;  /* 0x00000017000a7c82 */ /* 0x000fd20008000000 */
.L_x_83:
[----:B--2---:R-:W-:Y:S01]  /*4320*/  ULEA UR5, UR10, UR26, 0x3 ;  /* 0x0000001a0a057291 */ /* 0x004fe2000f8e18ff */
[----:B---3--:R-:W-:Y:S11]  /*4330*/  @P2 BRA `(.L_x_81) ;  /* 0x00000000000c2947 */ /* 0x008ff60003800000 */
[----:B-1----:R-:W-:Y:S04]  /*4340*/  SHF.L.U32 R5, R2, 0x1f, RZ ;  /* 0x0000001f02057819 */ /* 0x002fe800000006ff */
[----:B------:R-:W1:Y:S02]  /*4350*/  SYNCS.PHASECHK.TRANS64.TRYWAIT P0, [UR5], R5 ;  /* 0x00000005ff0075a7 */ /* 0x000e640008001105 */
[----:B-1----:R-:W-:Y:S05]  /*4360*/  @!P0 BRA `(.L_x_82) ;  /* 0x0000004c00788947 */ /* 0x002fea0003800000 */
.L_x_81:
[----:B------:R-:W-:Y:S01]  /*4370*/  UISETP.NE.AND UP0, UPT, UR24, 0x1, UPT ;  /* 0x000000011800788c */ /* 0x000fe2000bf05270 */
[----:B------:R-:W-:Y:S01]  /*4380*/  PLOP3.LUT P2, PT, PT, PT, PT, 0x80, 0x8 ;  /* 0x000000000008781c */ /* 0x000fe20003f4f070 */
[----:B------:R-:W-:Y:S02]  /*4390*/  UIADD3 UR4, UPT, UPT, UR10, 0x1, URZ ;  /* 0x000000010a047890 */ /* 0x000fe4000fffe0ff */
[----:B------:R-:W-:Y:S02]  /*43a0*/  UIADD3 UR25, UPT, UPT, UR5, 0x68, URZ ;  /* 0x0000006805197890 */ /* 0x000fe4000fffe0ff */
[----:B------:R-:W-:Y:S01]  /*43b0*/  UISETP.NE.AND UP1, UPT, UR4, 0xd, UPT ;  /* 0x0000000d0400788c */ /* 0x000fe2000bf25270 */
[----:B------:R-:W-:Y:S01]  /*43c0*/  PLOP3.LUT P0, PT, PT, PT, UP0, 0x80, 0x8 ;  /* 0x000000000008781c */ /* 0x000fe20003f0f008 */
[----:B------:R-:W-:Y:S02]  /*43d0*/  UIADD3 UR22, UPT, UPT, UR22, 0x1, URZ ;  /* 0x0000000116167890 */ /* 0x000fe4000fffe0ff */
[----:B------:R-:W-:Y:S02]  /*43e0*/  USEL UR6, URZ, 0x1, UP1 ;  /* 0x00000001ff067887 */ /* 0x000fe40008800000 */
[----:B------:R-:W-:Y:S02]  /*43f0*/  USEL UR23, UR4, URZ, UP1 ;  /* 0x000000ff04177287 */ /* 0x000fe40008800000 */
[----:B------:R-:W-:Y:S02]  /*4400*/  UIADD3 UR24, UPT, UPT, UR24, -0x1, URZ ;  /* 0xffffffff18187890 */ /* 0x000fe4000fffe0ff */
[----:B------:R-:W-:Y:S01]  /*4410*/  @UP0 ULEA UR4, UR23, UR26, 0x3 ;  /* 0x0000001a17040291 */ /* 0x000fe2000f8e18ff */
[----:B------:R-:W-:Y:S01]  /*4420*/  LOP3.LUT R2, R2, UR6, RZ, 0x3c, !PT ;  /* 0x0000000602027c12 */ /* 0x000fe2000f8e3cff */
[----:B------:R-:W-:Y:S02]  /*4430*/  ULEA UR6, UR10, UR30, 0x9 ;  /* 0x0000001e0a067291 */ /* 0x000fe4000f8e48ff */
[----:B------:R-:W-:Y:S01]  /*4440*/  UISETP.NE.AND UP0, UPT, UR22, UR27, UPT ;  /* 0x0000001b1600728c */ /* 0x000fe2000bf05270 */
[----:B-1----:R-:W-:Y:S01]  /*4450*/  @P0 SHF.L.U32 R0, R2, 0x1f, RZ ;  /* 0x0000001f02000819 */ /* 0x002fe200000006ff */
[----:B------:R-:W-:Y:S02]  /*4460*/  UIADD3 UR20, UPT, UPT, UR6, 0x2, URZ ;  /* 0x0000000206147890 */ /* 0x000fe4000fffe0ff */
[----:B------:R-:W-:Y:S01]  /*4470*/  UIADD3 UR16, UPT, UPT, UR6, 0x4, URZ ;  /* 0x0000000406107890 */ /* 0x000fe2000fffe0ff */
[----:B------:R2:W3:Y:S01]  /*4480*/  @P0 SYNCS.PHASECHK.TRANS64.TRYWAIT P2, [UR4], R0 ;  /* 0x00000000ff0005a7 */ /* 0x0004e20008041104 */
[----:B------:R-:W-:Y:S02]  /*4490*/  ULEA UR4, UR10, UR29, 0x9 ;  /* 0x0000001d0a047291 */ /* 0x000fe4000f8e48ff */
[----:B------:R-:W-:Y:S02]  /*44a0*/  UIADD3 UR12, UPT, UPT, UR6, 0x6, URZ ;  /* 0x00000006060c7890 */ /* 0x000fe4000fffe0ff */
[----:B------:R-:W-:Y:S02]  /*44b0*/  UIADD3 UR18, UPT, UPT, UR4, 0x2, URZ ;  /* 0x0000000204127890 */ /* 0x000fe4000fffe0ff */
[----:B------:R-:W-:Y:S02]  /*44c0*/  UIADD3 UR14, UPT, UPT, UR4, 0x4, URZ ;  /* 0x00000004040e7890 */ /* 0x000fe4000fffe0ff */
[----:B------:R-:W-:Y:S01]  /*44d0*/  UIADD3 UR8, UPT, UPT, UR4, 0x6, URZ ;  /* 0x0000000604087890 */ /* 0x000fe2000fffe0ff */
[----:B------:R-:W-:Y:S01]  /*44e0*/  UMOV UR7, 0x40004040 ;  /* 0x4000404000077882 */ /* 0x000fe20000000000 */
[----:B------:R-:W-:Y:S01]  /*44f0*/  UMOV UR5, 0x40004040 ;  /* 0x4000404000057882 */ /* 0x000fe20000000000 */
[----:B------:R-:W-:Y:S01]  /*4500*/  UMOV UR21, 0x40004040 ;  /* 0x4000404000157882 */ /* 0x000fe20000000000 */
[----:B------:R2:W-:Y:S01]  /*4510*/  UTCQMMA.2CTA gdesc[UR4], gdesc[UR6], tmem[UR11], tmem[UR40], idesc[UR41], UP2 ;  /* 0x00ff2806040075ea */ /* 0x0005e2000920030b */
[----:B------:R-:W-:Y:S01]  /*4520*/  UPLOP3.LUT UP2, UPT, UPT, UPT, UPT, 0x80, 0x8 ;  /* 0x000000000008789c */ /* 0x000fe20003f4f070 */
[----:B------:R-:W-:Y:S01]  /*4530*/  UMOV UR19, 0x40004040 ;  /* 0x4000404000137882 */ /* 0x000fe20000000000 */
[----:B------:R-:W-:Y:S01]  /*4540*/  UMOV UR17, 0x40004040 ;  /* 0x4000404000117882 */ /* 0x000fe20000000000 */
[----:B------:R2:W-:Y:S01]  /*4550*/  UTCQMMA.2CTA gdesc[UR18], gdesc[UR20], tmem[UR11], tmem[UR38], idesc[UR39], UPT ;  /* 0x00ff2614120075ea */ /* 0x0005e2000ba0030b */
[----:B------:R-:W-:Y:S01]  /*4560*/  UMOV UR15, 0x40004040 ;  /* 0x40004040000f7882 */ /* 0x000fe20000000000 */
[----:B------:R-:W-:Y:S01]  /*4570*/  UMOV UR13, 0x40004040 ;  /* 0x40004040000d7882 */ /* 0x000fe20000000000 */
[----:B------:R-:W-:Y:S01]  /*4580*/  UMOV UR9, 0x40004040 ;  /* 0x4000404000097882 */ /* 0x000fe20000000000 */
[----:B------:R2:W-:Y:S01]  /*4590*/  UTCQMMA.2CTA gdesc[UR14], gdesc[UR16], tmem[UR11], tmem[UR36], idesc[UR37], UPT ;  /* 0x00ff24100e0075ea */ /* 0x0005e2000ba0030b */
[----:B------:R2:W-:Y:S01]  /*45a0*/  UTCQMMA.2CTA gdesc[UR8], gdesc[UR12], tmem[UR11], tmem[UR34], idesc[UR35], UPT ;  /* 0x00ff220c080075ea */ /* 0x0005e2000ba0030b */
[----:B------:R2:W-:Y:S01]  /*45b0*/  UTCBAR.2CTA.MULTICAST [UR25], URZ, UR28 ;  /* 0x000000ff190073e9 */ /* 0x0005e2000820081c */
[----:B------:R-:W-:Y:S01]  /*45c0*/  UMOV UR10, UR23 ;  /* 0x00000017000a7c82 */ /* 0x000fe20008000000 */
[----:B------:R-:W-:Y:S05]  /*45d0*/  BRA.U UP0, `(.L_x_83) ;  /* 0xfffffffd00507547 */ /* 0x000fea000b83ffff */
.L_x_80:
[----:B--2---:R-:W-:Y:S01]  /*45e0*/  UIADD3 UR4, UPT, UPT, UR31, 0x120, URZ ;  /* 0x000001201f047890 */ /* 0x004fe2000fffe0ff */
[----:B------:R-:W-:-:S08]  /*45f0*/  UMOV UR22, UR27 ;  /* 0x0000001b00167c82 */ /* 0x000fd00008000000 */
[----:B------:R2:W-:Y:S01]  /*4600*/  UTCBAR.2CTA.MULTICAST [UR4], URZ, UR42 ;  /* 0x000000ff040073e9 */ /* 0x0005e2000820082a */
[----:B------:R-:W-:Y:S02]  /*4610*/  NOP ;  /* 0x0000000000007918 */ /* 0x000fe40000000000 */
.L_x_78:
[----:B--2---:R-:W-:Y:S01]  /*4620*/  UIADD3 UR4, UPT, UPT, UR32, 0x1, URZ ;  /* 0x0000000120047890 */ /* 0x004fe2000fffe0ff */
[----:B------:R-:W-:-:S03]  /*4630*/  ISETP.NE.AND P0, PT, R8, 0x2, PT ;  /* 0x000000020800780c */ /* 0x000fc60003f05270 */
[----:B------:R-:W-:Y:S01]  /*4640*/  UISETP.NE.AND UP0, UPT, UR4, 0x4, UPT ;  /* 0x000000040400788c */ /* 0x000fe2000bf05270 */
[----:B-1----:R-:W-:Y:S02]  /*4650*/  SEL R0, RZ, 0x1, P0 ;  /* 0x00000001ff007807 */ /* 0x002fe40000000000 */
[----:B------:R-:W-:Y:S01]  /*4660*/  SEL R8, R8, RZ, P0 ;  /* 0x000000ff08087207 */ /* 0x000fe20000000000 */
[----:B------:R-:W-:Y:S01]  /*4670*/  USEL UR5, URZ, 0x1, UP0 ;  /* 0x00000001ff057887 */ /* 0x000fe20008000000 */
[----:B------:R-:W-:Y:S01]  /*4680*/  LOP3.LUT R3, R3, R0, RZ, 0x3c, !PT ;  /* 0x0000000003037212 */ /* 0x000fe200078e3cff */
[----:B------:R-:W-:-:S04]  /*4690*/  USEL UR32, UR4, URZ, UP0 ;  /* 0x000000ff04207287 */ /* 0x000fc80008000000 */
[----:B------:R-:W-:Y:S01]  /*46a0*/  LOP3.LUT R9, R9, UR5, RZ, 0x3c, !PT ;  /* 0x0000000509097c12 */ /* 0x000fe2000f8e3cff */
[----:B------:R-:W-:Y:S07]  /*46b0*/  @P1 BRA `(.L_x_84) ;  /* 0xfffffff800881947 */ /* 0x000fee000383ffff */
[----:B------:R-:W1:Y:S01]  /*46c0*/  S2UR UR8, SR_CgaCtaId ;  /* 0x00000000000879c3 */ /* 0x000e620000008800 */
[----:B------:R-:W-:Y:S01]  /*46d0*/  ELECT P0, URZ, PT ;  /* 0x0000000000ff782f */ /* 0x000fe20003800000 */
[----:B------:R-:W-:Y:S01]  /*46e0*/  HFMA2 R0, -RZ, RZ, 0, 5.9604644775390625e-08 ;  /* 0x00000001ff007431 */ /* 0x000fe200000001ff */
[----:B------:R-:W-:-:S05]  /*46f0*/  UMOV UR4, 0x40 ;  /* 0x0000004000047882 */ /* 0x000fca0000000000 */
[----:B------:R-:W-:Y:S01]  /*4700*/  UVIRTCOUNT.DEALLOC.SMPOOL 0x80 ;  /* 0x000000800000784c */ /* 0x000fe20000000000 */
[----:B------:R-:W-:Y:S02]  /*4710*/  UISETP.NE.AND UP1, UPT, UR46, URZ, UPT ;  /* 0x000000ff2e00728c */ /* 0x000fe4000bf25270 */
[----:B-1----:R-:W-:-:S09]  /*4720*/  ULEA UR8, UR8, UR4, 0x18 ;  /* 0x0000000408087291 */ /* 0x002fd2000f8ec0ff */
[----:B------:R1:W-:Y:S01]  /*4730*/  @P0 STS.U8 [UR8+0x1c], R0 ;  /* 0x00001c00ff000988 */ /* 0x0003e20008000008 */
[----:B------:R-:W-:Y:S05]  /*4740*/  BRA.U UP1, `(.L_x_85) ;  /* 0x0000000101a07547 */ /* 0x000fea000b800000 */
[----:B------:R-:W-:Y:S01]  /*4750*/  UIADD3 UR7, UPT, UPT, UR26, 0x140, URZ ;  /* 0x000001401a077890 */ /* 0x000fe2000fffe0ff */
[----:B------:R-:W-:-:S03]  /*4760*/  SHF.L.U32 R3, R9, 0x1f, RZ ;  /* 0x0000001f09037819 */ /* 0x000fc600000006ff */
[----:B------:R-:W-:-:S09]  /*4770*/  ULEA UR4, UR32, UR7, 0x3 ;  /* 0x0000000720047291 */ /* 0x000fd2000f8e18ff */
[----:B------:R-:W2:Y:S02]  /*4780*/  SYNCS.PHASECHK.TRANS64.TRYWAIT P0, [UR4], R3 ;  /* 0x00000003ff0075a7 */ /* 0x000ea40008001104 */
[----:B--2---:R-:W-:Y:S05]  /*4790*/  @!P0 BRA `(.L_x_86) ;  /* 0x0000004800848947 */ /* 0x004fea0003800000 */
.L_x_174:
        /* <DEDUP_REMOVED lines=9> */
.L_x_176:
        /* <DEDUP_REMOVED lines=9> */
.L_x_178:
[----:B------:R-:W-:-:S04]  /*48c0*/  UIADD3 UR4, UPT, UPT, UR4, 0x1, URZ ;  /* 0x0000000104047890 */ /* 0x000fc8000fffe0ff */
[----:B------:R-:W-:-:S04]  /*48d0*/  UISETP.NE.AND UP0, UPT, UR4, 0x4, UPT ;  /* 0x000000040400788c */ /* 0x000fc8000bf05270 */
[----:B------:R-:W-:Y:S02]  /*48e0*/  USEL UR5, URZ, 0x1, UP0 ;  /* 0x00000001ff057887 */ /* 0x000fe40008000000 */
[----:B------:R-:W-:-:S04]  /*48f0*/  USEL UR4, UR4, URZ, UP0 ;  /* 0x000000ff04047287 */ /* 0x000fc80008000000 */
[----:B------:R-:W-:Y:S01]  /*4900*/  ULEA UR4, UR4, UR7, 0x3 ;  /* 0x0000000704047291 */ /* 0x000fe2000f8e18ff */
[----:B-1----:R-:W-:-:S04]  /*4910*/  LOP3.LUT R3, R2, UR5, RZ, 0x3c, !PT ;  /* 0x0000000502037c12 */ /* 0x002fc8000f8e3cff */
[----:B------:R-:W-:Y:S01]  /*4920*/  SHF.L.U32 R3, R3, 0x1f, RZ ;  /* 0x0000001f03037819 */ /* 0x000fe200000006ff */
[----:B------:R-:W-:-:S04]  /*4930*/  IMAD.U32 R0, RZ, RZ, UR4 ;  /* 0x00000004ff007e24 */ /* 0x000fc8000f8e00ff */
[----:B------:R1:W2:Y:S03]  /*4940*/  SYNCS.PHASECHK.TRANS64.TRYWAIT P0, [R0+URZ], R3 ;  /* 0x00000003000075a7 */ /* 0x0002a600080011ff */
[----:B--2---:R-:W-:Y:S05]  /*4950*/  @!P0 NANOSLEEP.SYNCS 0x989680 ;  /* 0x009896800000895d */ /* 0x004fea0003900000 */
[----:B------:R-:W2:Y:S02]  /*4960*/  @!P0 SYNCS.PHASECHK.TRANS64 P0, [R0+URZ], R3 ;  /* 0x00000003000085a7 */ /* 0x000ea400080010ff */
[----:B--2---:R-:W-:Y:S05]  /*4970*/  @P0 BRA `(.L_x_89) ;  /* 0x0000000000200947 */ /* 0x004fea0003800000 */
.L_x_90:
[----:B--2---:R2:W4:Y:S02]  /*4980*/  SYNCS.PHASECHK.TRANS64.TRYWAIT P0, [R0+URZ], R3 ;  /* 0x00000003000075a7 */ /* 0x00452400080011ff */
[----:B----4-:R-:W-:Y:S05]  /*4990*/  @!P0 NANOSLEEP.SYNCS 0x989680 ;  /* 0x009896800000895d */ /* 0x010fea0003900000 */
[----:B------:R-:W4:Y:S02]  /*49a0*/  @!P0 SYNCS.PHASECHK.TRANS64 P0, [R0+URZ], R3 ;  /* 0x00000003000085a7 */ /* 0x000f2400080010ff */
[----:B----4-:R-:W-:Y:S05]  /*49b0*/  @!P0 BRA `(.L_x_90) ;  /* 0xfffffffc00f08947 */ /* 0x010fea000383ffff */
[----:B------:R-:W-:Y:S05]  /*49c0*/  BRA `(.L_x_89) ;  /* 0x00000000000c7947 */ /* 0x000fea0003800000 */
.L_x_85:
[----:B------:R-:W-:-:S04]  /*49d0*/  UIADD3 UR4, UPT, UPT, UR26, 0x180, URZ ;  /* 0x000001801a047890 */ /* 0x000fc8000fffe0ff */
[----:B------:R-:W-:-:S09]  /*49e0*/  UPRMT UR4, UR47, 0x654, UR4 ;  /* 0x000006542f047896 */ /* 0x000fd20008000004 */
[----:B------:R-:W-:Y:S03]  /*49f0*/  SYNCS.ARRIVE.TRANS64.RED.A1T0 RZ, [UR4], RZ ;  /* 0x000000ffffff79a7 */ /* 0x000fe60008100404 */
.L_x_89:
[----:B-12---:R-:W-:Y:S01]  /*4a00*/  SHF.L.U32 R3, RZ, 0x1f, RZ ;  /* 0x0000001fff037819 */ /* 0x006fe200000006ff */
[----:B------:R-:W-:Y:S01]  /*4a10*/  UIADD3 UR4, UPT, UPT, UR26, 0x180, URZ ;  /* 0x000001801a047890 */ /* 0x000fe2000fffe0ff */
[----:B------:R-:W-:Y:S02]  /*4a20*/  PLOP3.LUT P0, PT, PT, PT, UP1, 0x80, 0x8 ;  /* 0x000000000008781c */ /* 0x000fe40003f0f018 */
[----:B------:R-:W1:Y:S02]  /*4a30*/  SYNCS.PHASECHK.TRANS64.TRYWAIT P1, [UR26+0x180], R3 ;  /* 0x00018003ff0075a7 */ /* 0x000e64000802111a */
[----:B-1----:R-:W-:Y:S09]  /*4a40*/  @!P1 BRA `(.L_x_91) ;  /* 0x0000004800209947 */ /* 0x002ff20003800000 */
.L_x_180:
[----:B------:R-:W-:Y:S01]  /*4a50*/  @!UP1 UPRMT UR4, UR47, 0x654, UR4 ;  /* 0x000006542f049896 */ /* 0x000fe20008000004 */
[----:B------:R-:W-:Y:S01]  /*4a60*/  UMOV UR5, 0xffff ;  /* 0x0000ffff00057882 */ /* 0x000fe20000000000 */
[----:B------:R-:W-:-:S07]  /*4a70*/  UMOV UR6, 0x1 ;  /* 0x0000000100067882 */ /* 0x000fce0000000000 */
[----:B------:R-:W-:Y:S01]  /*4a80*/  @!P0 SYNCS.ARRIVE.TRANS64.RED.A1T0 RZ, [UR4], RZ ;  /* 0x000000ffffff89a7 */ /* 0x000fe20008100404 */
[----:B------:R-:W-:Y:S01]  /*4a90*/  NOP ;  /* 0x0000000000007918 */ /* 0x000fe20000000000 */
[----:B-1----:R-:W1:Y:S01]  /*4aa0*/  LDS R0, [UR8+0x14] ;  /* 0x00001408ff007984 */ /* 0x002e620008000800 */
[----:B------:R-:W-:-:S04]  /*4ab0*/  ULOP3.LUT UR4, UR44, 0xffff, URZ, 0xc0, !UPT ;  /* 0x0000ffff2c047892 */ /* 0x000fc8000f8ec0ff */
[----:B------:R-:W-:-:S04]  /*4ac0*/  USHF.R.U32.HI UR4, URZ, 0x5, UR4 ;  /* 0x00000005ff047899 */ /* 0x000fc80008011604 */
[----:B------:R-:W-:Y:S02]  /*4ad0*/  USHF.L.U32 UR5, UR5, UR4, URZ ;  /* 0x0000000405057299 */ /* 0x000fe400080006ff */
[----:B------:R-:W-:-:S04]  /*4ae0*/  USHF.L.U32 UR4, UR6, UR4, URZ ;  /* 0x0000000406047299 */ /* 0x000fc800080006ff */
[----:B-1----:R-:W-:-:S04]  /*4af0*/  LOP3.LUT R0, R0, UR5, RZ, 0xc0, !PT ;  /* 0x0000000500007c12 */ /* 0x002fc8000f8ec0ff */
[----:B------:R-:W-:-:S13]  /*4b00*/  ISETP.NE.AND P0, PT, R0, UR5, PT ;  /* 0x0000000500007c0c */ /* 0x000fda000bf05270 */
[----:B------:R-:W-:Y:S05]  /*4b10*/  @P0 BRA `(.L_x_92) ;  /* 0x0000000000580947 */ /* 0x000fea0003800000 */
[----:B------:R-:W1:Y:S02]  /*4b20*/  LDS R0, [UR8+0x18] ;  /* 0x00001808ff007984 */ /* 0x000e640008000800 */
[----:B-1----:R-:W-:-:S04]  /*4b30*/  LOP3.LUT R0, R0, UR4, RZ, 0xc0, !PT ;  /* 0x0000000400007c12 */ /* 0x002fc8000f8ec0ff */
[----:B------:R-:W-:-:S13]  /*4b40*/  ISETP.NE.AND P0, PT, R0, UR4, PT ;  /* 0x0000000400007c0c */ /* 0x000fda000bf05270 */
[----:B------:R-:W-:Y:S05]  /*4b50*/  @P0 BRA `(.L_x_93) ;  /* 0x00000000003c0947 */ /* 0x000fea0003800000 */
[----:B------:R-:W1:Y:S01]  /*4b60*/  S2R R2, SR_LANEID ;  /* 0x0000000000027919 */ /* 0x000e620000000000 */
[----:B------:R-:W-:Y:S01]  /*4b70*/  ULOP3.LUT UR5, URZ, UR5, URZ, 0x33, !UPT ;  /* 0x00000005ff057292 */ /* 0x000fe2000f8e33ff */
[----:B------:R-:W-:Y:S01]  /*4b80*/  LOP3.LUT R4, RZ, UR4, RZ, 0x33, !PT ;  /* 0x00000004ff047c12 */ /* 0x000fe2000f8e33ff */
[----:B------:R-:W-:Y:S02]  /*4b90*/  VOTEU.ANY UR4, UPT, PT ;  /* 0x0000000000047886 */ /* 0x000fe400038e0100 */
[----:B------:R-:W-:Y:S01]  /*4ba0*/  UFLO.U32 UR4, UR4 ;  /* 0x00000004000472bd */ /* 0x000fe200080e0000 */
[----:B------:R-:W2:Y:S01]  /*4bb0*/  REDUX UR6, R4 ;  /* 0x00000000040673c4 */ /* 0x000ea20000000000 */
[----:B------:R-:W-:-:S06]  /*4bc0*/  IMAD.U32 R0, RZ, RZ, UR5 ;  /* 0x00000005ff007e24 */ /* 0x000fcc000f8e00ff */
[----:B------:R4:W-:Y:S01]  /*4bd0*/  UTCATOMSWS.AND URZ, UR5 ;  /* 0x0000000500ff79e3 */ /* 0x0009e20008000000 */
[----:B------:R-:W3:Y:S01]  /*4be0*/  REDUX UR7, R0 ;  /* 0x00000000000773c4 */ /* 0x000ee20000000000 */
[----:B-1----:R-:W-:Y:S01]  /*4bf0*/  ISETP.EQ.U32.AND P0, PT, R2, UR4, PT ;  /* 0x0000000402007c0c */ /* 0x002fe2000bf02070 */
[----:B--2---:R-:W-:Y:S01]  /*4c00*/  IMAD.U32 R2, RZ, RZ, UR6 ;  /* 0x00000006ff027e24 */ /* 0x004fe2000f8e00ff */
[----:B---3--:R-:W-:-:S11]  /*4c10*/  MOV R3, UR7 ;  /* 0x0000000700037c02 */ /* 0x008fd60008000f00 */
[----:B------:R4:W-:Y:S04]  /*4c20*/  @P0 ATOMS.AND RZ, [UR8+0x14], R3 ;  /* 0x00001403ffff098c */ /* 0x0009e8000a800008 */
[----:B------:R4:W-:Y:S01]  /*4c30*/  @P0 ATOMS.AND RZ, [UR8+0x18], R2 ;  /* 0x00001802ffff098c */ /* 0x0009e2000a800008 */
[----:B------:R-:W-:Y:S05]  /*4c40*/  BRA `(.L_x_94) ;  /* 0x0000000000147947 */ /* 0x000fea0003800000 */
.L_x_93:
[----:B------:R-:W-:Y:S02]  /*4c50*/  MOV R2, 0x4c70 ;  /* 0x00004c7000027802 */ /* 0x000fe40000000f00 */
[----:B---3-5:R-:W-:Y:S05]  /*4c60*/  CALL.REL.NOINC `($__internal_0_$__cuda_sm10x_tcgen05_guardrail_trap_col_being_dealloced_not_returned_by_alloc) ;  /* 0x0000004800747944 */ /* 0x028fea0003c00000 */
[----:B------:R-:W-:Y:S05]  /*4c70*/  BRA `(.L_x_94) ;  /* 0x0000000000087947 */ /* 0x000fea0003800000 */
.L_x_92:
[----:B------:R-:W-:Y:S02]  /*4c80*/  MOV R2, 0x4ca0 ;  /* 0x00004ca000027802 */ /* 0x000fe40000000f00 */
[----:B---3-5:R-:W-:Y:S05]  /*4c90*/  CALL.REL.NOINC `($__internal_2_$__cuda_sm10x_tcgen05_guardrail_trap_unallocated_columns_being_dealloced) ;  /* 0x0000004800807944 */ /* 0x028fea0003c00000 */
.L_x_94:
[----:B------:R-:W-:Y:S01]  /*4ca0*/  NOP ;  /* 0x0000000000007918 */ /* 0x000fe20000000000 */
[----:B----4-:R-:W-:Y:S05]  /*4cb0*/  EXIT ;  /* 0x000000000000794d */ /* 0x010fea0003800000 */
.L_x_65:
[----:B------:R-:W-:-:S09]  /*4cc0*/  UISETP.NE.OR UP0, UPT, UR25, 0x3, !UP3 ;  /* 0x000000031900788c */ /* 0x000fd2000df05670 */
[----:B------:R-:W-:Y:S05]  /*4cd0*/  BRA.U UP0, `(.L_x_95) ;  /* 0x0000000d00b47547 */ /* 0x000fea000b800000 */
[----:B------:R-:W1:Y:S01]  /*4ce0*/  LDCU UR31, c[0x0][0x370] ;  /* 0x00006e00ff1f77ac */ /* 0x000e620008000800 */
[----:B------:R-:W2:Y:S01]  /*4cf0*/  LDC.64 R16, c[0x0][0x348] ;  /* 0x0000d200ff107b82 */ /* 0x000ea20000000a00 */
[----:B------:R-:W-:Y:S02]  /*4d00*/  HFMA2 R13, -RZ, RZ, 0, 0 ;  /* 0x00000000ff0d7431 */ /* 0x000fe400000001ff */
[----:B------:R-:W-:Y:S01]  /*4d10*/  IMAD.MOV.U32 R15, RZ, RZ, 0x1 ;  /* 0x00000001ff0f7424 */ /* 0x000fe200078e00ff */
[----:B------:R-:W1:Y:S01]  /*4d20*/  LDCU.128 UR32, c[0x0][0xb10] ;  /* 0x00016200ff2077ac */ /* 0x000e620008000c00 */
[----:B------:R-:W-:Y:S01]  /*4d30*/  IMAD.MOV.U32 R14, RZ, RZ, RZ ;  /* 0x000000ffff0e7224 */ /* 0x000fe200078e00ff */
[----:B------:R-:W-:Y:S01]  /*4d40*/  MOV R7, 0x1000 ;  /* 0x0000100000077802 */ /* 0x000fe20000000f00 */
[----:B------:R-:W3:Y:S01]  /*4d50*/  LDCU UR30, c[0x0][0x374] ;  /* 0x00006e80ff1e77ac */ /* 0x000ee20008000800 */
[----:B------:R-:W4:Y:S01]  /*4d60*/  LDC.64 R2, c[0x0][0x888] ;  /* 0x00022200ff027b82 */ /* 0x000f220000000a00 */
[----:B------:R-:W3:Y:S01]  /*4d70*/  LDCU UR15, c[0x0][0xb0c] ;  /* 0x00016180ff0f77ac */ /* 0x000ee20008000800 */
[----:B------:R-:W2:Y:S06]  /*4d80*/  LDCU UR40, c[0x0][0xb20] ;  /* 0x00016400ff2877ac */ /* 0x000eac0008000800 */
[----:B------:R-:W4:Y:S01]  /*4d90*/  LDC.64 R4, c[0x0][0x890] ;  /* 0x00022400ff047b82 */ /* 0x000f220000000a00 */
[----:B------:R-:W2:Y:S01]  /*4da0*/  LDCU UR4, c[0x0][0xb30] ;  /* 0x00016600ff0477ac */ /* 0x000ea20008000800 */
[----:B------:R-:W-:Y:S01]  /*4db0*/  UMOV UR21, 0x400 ;  /* 0x0000040000157882 */ /* 0x000fe20000000000 */
[----:B-1----:R-:W-:-:S02]  /*4dc0*/  UIMAD.WIDE.U32 UR6, UR31, UR32, URZ ;  /* 0x000000201f0672a5 */ /* 0x002fc4000f8e00ff */
[----:B---3--:R-:W-:Y:S02]  /*4dd0*/  UIMAD.WIDE.U32 UR8, UR30, UR35, URZ ;  /* 0x000000231e0872a5 */ /* 0x008fe4000f8e00ff */
[----:B------:R-:W-:Y:S02]  /*4de0*/  ULEA UR21, UR45, UR21, 0x18 ;  /* 0x000000152d157291 */ /* 0x000fe4000f8ec0ff */
[----:B------:R-:W-:Y:S02]  /*4df0*/  UPLOP3.LUT UP3, UPT, UPT, UPT, UPT, 0x40, 0x4 ;  /* 0x000000000004789c */ /* 0x000fe40003f6e870 */
[----:B------:R-:W-:Y:S01]  /*4e00*/  UIADD3 UR37, UPT, UPT, UR21, 0xd8, URZ ;  /* 0x000000d815257890 */ /* 0x000fe2000fffe0ff */
[----:B------:R-:W-:Y:S01]  /*4e10*/  UMOV UR6, UR7 ;  /* 0x0000000700067c82 */ /* 0x000fe20008000000 */
[----:B------:R-:W-:Y:S01]  /*4e20*/  UMOV UR38, UR9 ;  /* 0x0000000900267c82 */ /* 0x000fe20008000000 */
[----:B------:R-:W-:Y:S02]  /*4e30*/  UISETP.GE.AND UP0, UPT, UR42, 0x1, UPT ;  /* 0x000000012a00788c */ /* 0x000fe4000bf06270 */
[----:B------:R-:W-:Y:S01]  /*4e40*/  UISETP.NE.AND UP4, UPT, UR42, 0x1, UPT ;  /* 0x000000012a00788c */ /* 0x000fe2000bf85270 */
[----:B------:R-:W1:Y:S01]  /*4e50*/  LDCU.64 UR22, c[0x0][0xb28] ;  /* 0x00016500ff1677ac */ /* 0x000e620008000a00 */
[----:B------:R-:W-:-:S02]  /*4e60*/  UISETP.NE.AND UP6, UPT, UR15, 0x1, UPT ;  /* 0x000000010f00788c */ /* 0x000fc4000bfc5270 */
[----:B------:R-:W-:Y:S02]  /*4e70*/  UISETP.NE.AND UP5, UPT, UR34, 0x1, UPT ;  /* 0x000000012200788c */ /* 0x000fe4000bfa5270 */
[----:B------:R-:W-:Y:S02]  /*4e80*/  UIADD3 UR25, UPT, UPT, UR21, 0xd0, URZ ;  /* 0x000000d015197890 */ /* 0x000fe4000fffe0ff */
[----:B------:R-:W-:Y:S02]  /*4e90*/  UPRMT UR37, UR45, 0x654, UR37 ;  /* 0x000006542d257896 */ /* 0x000fe40008000025 */
[----:B------:R-:W-:Y:S02]  /*4ea0*/  USHF.R.U32.HI UR39, URZ, UR33, UR6 ;  /* 0x00000021ff277299 */ /* 0x000fe40008011606 */
[----:B--2---:R-:W-:Y:S02]  /*4eb0*/  USHF.R.U32.HI UR38, URZ, UR40, UR38 ;  /* 0x00000028ff267299 */ /* 0x004fe40008011626 */
[----:B------:R-:W-:-:S11]  /*4ec0*/  UISETP.NE.AND UP2, UPT, UR4, 0x1, UPT ;  /* 0x000000010400788c */ /* 0x000fd6000bf45270 */
.L_x_104:
[C---:B------:R-:W-:Y:S02]  /*4ed0*/  LEA R12, R14.reuse, UR21, 0x3 ;  /* 0x000000150e0c7c11 */ /* 0x040fe4000f8e18ff */
[----:B------:R-:W-:Y:S02]  /*4ee0*/  SHF.L.U32 R9, R13, 0x1f, RZ ;  /* 0x0000001f0d097819 */ /* 0x000fe400000006ff */
[----:B------:R-:W-:Y:S02]  /*4ef0*/  LEA R10, R14, UR21, 0x4 ;  /* 0x000000150e0a7c11 */ /* 0x000fe4000f8e20ff */
[----:B------:R-:W2:Y:S02]  /*4f00*/  SYNCS.PHASECHK.TRANS64.TRYWAIT P0, [R12+URZ+0x100], R9 ;  /* 0x000100090c0075a7 */ /* 0x000ea400080011ff */
[----:B--23--:R-:W-:Y:S05]  /*4f10*/  @!P0 BRA `(.L_x_96) ;  /* 0x0000004400048947 */ /* 0x00cfea0003800000 */
.L_x_181:
[----:B--2---:R-:W2:Y:S01]  /*4f20*/  LDS.128 R8, [R10+0x190] ;  /* 0x000190000a087984 */ /* 0x004ea20000000c00 */
[----:B------:R-:W-:Y:S01]  /*4f30*/  UISETP.GE.AND UP0, UPT, UR42, 0x1, UPT ;  /* 0x000000012a00788c */ /* 0x000fe2000bf06270 */
[----:B------:R-:W-:Y:S01]  /*4f40*/  @!PT LDS RZ, [RZ] ;  /* 0x00000000fffff984 */ /* 0x000fe20000000800 */
[----:B------:R-:W-:Y:S01]  /*4f50*/  @!PT LDS RZ, [RZ] ;  /* 0x00000000fffff984 */ /* 0x000fe20000000800 */
[----:B------:R-:W-:Y:S01]  /*4f60*/  @!PT LDS RZ, [RZ] ;  /* 0x00000000fffff984 */ /* 0x000fe20000000800 */
[----:B------:R-:W-:Y:S01]  /*4f70*/  @!PT LDS RZ, [RZ] ;  /* 0x00000000fffff984 */ /* 0x000fe20000000800 */
[----:B------:R3:W-:Y:S06]  /*4f80*/  MEMBAR.ALL.CTA ;  /* 0x0000000000007992 */ /* 0x0007ec0000008000 */
[----:B---3--:R-:W3:Y:S01]  /*4f90*/  FENCE.VIEW.ASYNC.S ;  /* 0x00000000000073c6 */ /* 0x008ee20000000000 */
[----:B--2---:R-:W-:Y:S11]  /*4fa0*/  LOP3.LUT P0, RZ, R10, 0x1, RZ, 0xc0, !PT ;  /* 0x000000010aff7812 */ /* 0x004ff6000780c0ff */
[----:B------:R-:W-:Y:S02]  /*4fb0*/  @!UPT UIADD3 URZ, UPT, UPT, URZ, URZ, URZ ;  /* 0x000000fffffff290 */ /* 0x000fe4000fffe0ff */
[----:B---3--:R-:W-:Y:S01]  /*4fc0*/  VOTEU.ANY UP1, P0 ;  /* 0x0000000000ff7886 */ /* 0x008fe20000020100 */
[----:B------:R-:W-:Y:S11]  /*4fd0*/  PLOP3.LUT P0, PT, PT, PT, UP1, 0x80, 0x8 ;  /* 0x000000000008781c */ /* 0x000ff60003f0f018 */
[----:B------:R-:W-:Y:S02]  /*4fe0*/  @!UPT UIADD3 URZ, UPT, UPT, URZ, URZ, URZ ;  /* 0x000000fffffff290 */ /* 0x000fe4000fffe0ff */
[----:B------:R-:W-:Y:S02]  /*4ff0*/  @P0 SHF.R.U32.HI R0, RZ, 0x10, R9 ;  /* 0x00000010ff000819 */ /* 0x000fe40000011609 */
[----:B------:R-:W-:Y:S02]  /*5000*/  @P0 MOV R6, R8 ;  /* 0x0000000800060202 */ /* 0x000fe40000000f00 */
[----:B------:R-:W-:Y:S01]  /*5010*/  @P0 R2UR UR4, R0 ;  /* 0x00000000000402ca */ /* 0x000fe200000e0000 */
[----:B------:R-:W-:Y:S01]  /*5020*/  VIADD R0, R12, 0x110 ;  /* 0x000001100c007836 */ /* 0x000fe20000000000 */
[----:B------:R-:W-:Y:S02]  /*5030*/  @P0 LOP3.LUT R8, R9, 0xffff, RZ, 0xc0, !PT ;  /* 0x0000ffff09080812 */ /* 0x000fe400078ec0ff */
[----:B------:R-:W-:Y:S02]  /*5040*/  @P0 R2UR UR6, R6 ;  /* 0x00000000060602ca */ /* 0x000fe400000e0000 */
[----:B------:R-:W-:Y:S02]  /*5050*/  PRMT R0, RZ, 0x654, R0 ;  /* 0x00000654ff007816 */ /* 0x000fe40000000000 */
[----:B------:R-:W-:Y:S02]  /*5060*/  @P0 R2UR UR5, R8 ;  /* 0x00000000080502ca */ /* 0x000fe400000e0000 */
[----:B------:R2:W-:Y:S03]  /*5070*/  SYNCS.ARRIVE.TRANS64.RED.A1T0 RZ, [R0+URZ], RZ ;  /* 0x000000ff00ff79a7 */ /* 0x0005e600081004ff */
[----:B------:R-:W-:Y:S04]  /*5080*/  @UP1 UMOV UR29, UR4 ;  /* 0x00000004001d1c82 */ /* 0x000fe80008000000 */
[----:B------:R-:W-:Y:S04]  /*5090*/  @UP1 UMOV UR14, UR6 ;  /* 0x00000006000e1c82 */ /* 0x000fe80008000000 */
[----:B------:R-:W-:Y:S01]  /*50a0*/  @UP1 UMOV UR13, UR5 ;  /* 0x00000005000d1c82 */ /* 0x000fe20008000000 */
[----:B------:R-:W-:Y:S05]  /*50b0*/  BRA.U !UP0, `(.L_x_97) ;  /* 0x0000000108a47547 */ /* 0x000fea000b800000 */
[----:B------:R-:W-:Y:S02]  /*50c0*/  UIMAD.WIDE.U32 UR8, UR13, UR35, URZ ;  /* 0x000000230d0872a5 */ /* 0x000fe4000f8e00ff */
[----:B------:R-:W-:Y:S02]  /*50d0*/  UIMAD.WIDE.U32 UR10, UR14, UR32, URZ ;  /* 0x000000200e0a72a5 */ /* 0x000fe4000f8e00ff */
[----:B------:R-:W-:Y:S02]  /*50e0*/  USEL UR4, UR30, UR38, !UP5 ;  /* 0x000000261e047287 */ /* 0x000fe4000e800000 */
[----:B------:R-:W-:Y:S02]  /*50f0*/  USEL UR7, UR31, UR39, !UP6 ;  /* 0x000000271f077287 */ /* 0x000fe4000f000000 */
[----:B-1----:R-:W-:Y:S02]  /*5100*/  UIMAD.WIDE.U32 UR16, UR4, UR22, URZ ;  /* 0x00000016041072a5 */ /* 0x002fe4000f8e00ff */
[----:B------:R-:W-:Y:S01]  /*5110*/  UIMAD.WIDE.U32 UR18, UR7, UR22, URZ ;  /* 0x00000016071272a5 */ /* 0x000fe2000f8e00ff */
[----:B------:R-:W-:Y:S02]  /*5120*/  UMOV UR5, UR9 ;  /* 0x0000000900057c82 */ /* 0x000fe40008000000 */
[----:B------:R-:W-:Y:S03]  /*5130*/  USHF.R.U32.HI UR6, URZ, UR40, UR5 ;  /* 0x00000028ff067299 */ /* 0x000fe60008011605 */
[----:B------:R-:W-:Y:S01]  /*5140*/  UMOV UR5, UR11 ;  /* 0x0000000b00057c82 */ /* 0x000fe20008000000 */
[----:B------:R-:W-:Y:S02]  /*5150*/  USEL UR6, UR13, UR6, !UP5 ;  /* 0x000000060d067287 */ /* 0x000fe4000e800000 */
[----:B------:R-:W-:Y:S02]  /*5160*/  USHF.R.U32.HI UR8, URZ, UR33, UR5 ;  /* 0x00000021ff087299 */ /* 0x000fe40008011605 */
[----:B------:R-:W-:Y:S01]  /*5170*/  UIMAD.WIDE.U32 UR10, UR6, UR22, URZ ;  /* 0x00000016060a72a5 */ /* 0x000fe2000f8e00ff */
[----:B------:R-:W-:Y:S02]  /*5180*/  UMOV UR5, UR17 ;  /* 0x0000001100057c82 */ /* 0x000fe40008000000 */
[----:B------:R-:W-:Y:S03]  /*5190*/  @UP4 USHF.R.U32.HI UR4, URZ, UR23, UR5 ;  /* 0x00000017ff044299 */ /* 0x000fe60008011605 */
[----:B------:R-:W-:Y:S01]  /*51a0*/  UMOV UR5, UR19 ;  /* 0x0000001300057c82 */ /* 0x000fe20008000000 */
[----:B------:R-:W-:Y:S02]  /*51b0*/  UIMAD UR4, UR42, UR4, URZ ;  /* 0x000000042a0472a4 */ /* 0x000fe4000f8e02ff */
[----:B------:R-:W-:Y:S02]  /*51c0*/  @UP4 USHF.R.U32.HI UR7, URZ, UR23, UR5 ;  /* 0x00000017ff074299 */ /* 0x000fe40008011605 */
[----:B------:R-:W-:Y:S02]  /*51d0*/  USEL UR5, UR14, UR8, !UP6 ;  /* 0x000000080e057287 */ /* 0x000fe4000f000000 */
[----:B------:R-:W-:Y:S02]  /*51e0*/  UIMAD UR8, UR42, UR7, URZ ;  /* 0x000000072a0872a4 */ /* 0x000fe4000f8e02ff */
[----:B------:R-:W-:Y:S03]  /*51f0*/  UISETP.GE.AND UP0, UPT, UR6, UR4, UPT ;  /* 0x000000040600728c */ /* 0x000fe6000bf06270 */
[----:B------:R-:W-:Y:S01]  /*5200*/  UMOV UR4, UR11 ;  /* 0x0000000b00047c82 */ /* 0x000fe20008000000 */
[----:B------:R-:W-:Y:S02]  /*5210*/  UISETP.GE.OR UP0, UPT, UR5, UR8, UP0 ;  /* 0x000000080500728c */ /* 0x000fe40008706670 */
[----:B------:R-:W-:Y:S02]  /*5220*/  USHF.R.U32.HI UR4, URZ, UR23, UR4 ;  /* 0x00000017ff047299 */ /* 0x000fe40008011604 */
[----:B------:R-:W-:Y:S02]  /*5230*/  UIMAD.WIDE.U32 UR8, UR5, UR22, URZ ;  /* 0x00000016050872a5 */ /* 0x000fe4000f8e00ff */
[----:B------:R-:W-:Y:S04]  /*5240*/  USEL UR10, UR6, UR4, !UP4 ;  /* 0x00000004060a7287 */ /* 0x000fe8000e000000 */
[----:B------:R-:W-:Y:S01]  /*5250*/  UIADD3 UR11, UPT, UPT, -UR10, URZ, URZ ;  /* 0x000000ff0a0b7290 */ /* 0x000fe2000fffe1ff */
[----:B------:R-:W-:Y:S02]  /*5260*/  @!UP0 UMOV UR4, UR9 ;  /* 0x0000000900048c82 */ /* 0x000fe40008000000 */
[----:B------:R-:W-:Y:S02]  /*5270*/  @!UP0 USHF.R.U32.HI UR4, URZ, UR23, UR4 ;  /* 0x00000017ff048299 */ /* 0x000fe40008011604 */
[----:B------:R-:W-:Y:S02]  /*5280*/  UIMAD UR8, UR42, UR11, UR6 ;  /* 0x0000000b2a0872a4 */ /* 0x000fe4000f8e0206 */
[----:B------:R-:W-:Y:S04]  /*5290*/  @!UP0 USEL UR4, UR5, UR4, !UP4 ;  /* 0x0000000405048287 */ /* 0x000fe8000e000000 */
[----:B------:R-:W-:Y:S02]  /*52a0*/  @!UP0 UIMAD UR8, UR7, UR8, UR4 ;  /* 0x00000008070882a4 */ /* 0x000fe4000f8e0204 */
[----:B------:R-:W-:Y:S02]  /*52b0*/  @!UP0 UIADD3 UR9, UPT, UPT, UR10, -UR4, URZ ;  /* 0x800000040a098290 */ /* 0x000fe4000fffe0ff */
[----:B------:R-:W-:Y:S02]  /*52c0*/  UIADD3 UR4, UPT, UPT, -UR5, URZ, URZ ;  /* 0x000000ff05047290 */ /* 0x000fe4000fffe1ff */
[----:B------:R-:W-:Y:S02]  /*52d0*/  UIADD3 UR7, UPT, UPT, -UR6, URZ, URZ ;  /* 0x000000ff06077290 */ /* 0x000fe4000fffe1ff */
[----:B------:R-:W-:Y:S02]  /*52e0*/  @!UP0 UIMAD UR6, UR9, UR42, UR5 ;  /* 0x0000002a090682a4 */ /* 0x000fe4000f8e0205 */
[----:B------:R-:W-:Y:S02]  /*52f0*/  UIMAD UR14, UR15, UR4, UR14 ;  /* 0x000000040f0e72a4 */ /* 0x000fe4000f8e020e */
[----:B------:R-:W-:Y:S01]  /*5300*/  UIMAD UR4, UR34, UR7, UR13 ;  /* 0x00000007220472a4 */ /* 0x000fe2000f8e020d */
[----:B------:R-:W-:Y:S02]  /*5310*/  @!UP0 UMOV UR5, UR8 ;  /* 0x0000000800058c82 */ /* 0x000fe40008000000 */
[----:B------:R-:W-:Y:S02]  /*5320*/  UIMAD UR14, UR5, UR15, UR14 ;  /* 0x0000000f050e72a4 */ /* 0x000fe4000f8e020e */
[----:B------:R-:W-:Y:S11]  /*5330*/  UIMAD UR13, UR6, UR34, UR4 ;  /* 0x00000022060d72a4 */ /* 0x000ff6000f8e0204 */
[----:B------:R-:W-:Y:S01]  /*5340*/  @!UPT UIADD3 URZ, UPT, UPT, URZ, URZ, URZ ;  /* 0x000000fffffff290 */ /* 0x000fe2000fffe0ff */
.L_x_97:
[----:B------:R-:W3:Y:S01]  /*5350*/  @!UP2 LDCU.128 UR8, c[0x0][0xb10] ;  /* 0x00016200ff08a7ac */ /* 0x000ee20008000c00 */
[C---:B----4-:R-:W-:Y:S02]  /*5360*/  ISETP.NE.U32.AND P1, PT, R4.reuse, RZ, PT ;  /* 0x000000ff0400720c */ /* 0x050fe40003f25070 */
[----:B------:R-:W-:Y:S02]  /*5370*/  ISETP.NE.U32.AND P0, PT, R4, RZ, PT ;  /* 0x000000ff0400720c */ /* 0x000fe40003f05070 */
[C---:B------:R-:W-:Y:S02]  /*5380*/  ISETP.NE.AND.EX P1, PT, R5.reuse, RZ, PT, P1 ;  /* 0x000000ff0500720c */ /* 0x040fe40003f25310 */
[----:B------:R-:W-:Y:S01]  /*5390*/  ISETP.NE.AND.EX P0, PT, R5, RZ, PT, P0 ;  /* 0x000000ff0500720c */ /* 0x000fe20003f05300 */
[----:B------:R-:W4:Y:S01]  /*53a0*/  @!UP2 LDCU UR5, c[0x0][0xb0c] ;  /* 0x00016180ff05a7ac */ /* 0x000f220008000800 */
[----:B------:R-:W-:Y:S01]  /*53b0*/  SHF.L.U32 R9, R15, 0x1f, RZ ;  /* 0x0000001f0f097819 */ /* 0x000fe200000006ff */
[----:B------:R-:W-:Y:S02]  /*53c0*/  USHF.L.U32 UR26, UR28, 0x7, URZ ;  /* 0x000000071c1a7899 */ /* 0x000fe400080006ff */
[----:B------:R-:W-:Y:S02]  /*53d0*/  USHF.L.U32 UR27, UR20, 0x6, URZ ;  /* 0x00000006141b7899 */ /* 0x000fe400080006ff */
[----:B---3--:R-:W-:Y:S07]  /*53e0*/  UIMAD.WIDE.U32 UR6, UR14, UR8, URZ ;  /* 0x000000080e0672a5 */ /* 0x008fee000f8e00ff */
[----:B------:R-:W-:Y:S01]  /*53f0*/  @!UP2 UMOV UR4, UR7 ;  /* 0x000000070004ac82 */ /* 0x000fe20008000000 */
[----:B----4-:R-:W-:Y:S02]  /*5400*/  @!UP2 UISETP.NE.AND UP0, UPT, UR5, 0x1, UPT ;  /* 0x000000010500a88c */ /* 0x010fe4000bf05270 */
[----:B------:R-:W-:Y:S02]  /*5410*/  @!UP2 USHF.R.U32.HI UR4, URZ, UR9, UR4 ;  /* 0x00000009ff04a299 */ /* 0x000fe40008011604 */
[----:B------:R-:W-:Y:S02]  /*5420*/  UIMAD.WIDE.U32 UR6, UR13, UR11, URZ ;  /* 0x0000000b0d0672a5 */ /* 0x000fe4000f8e00ff */
[----:B------:R-:W-:Y:S02]  /*5430*/  @!UP2 USEL UR8, UR14, UR4, !UP0 ;  /* 0x000000040e08a287 */ /* 0x000fe4000c000000 */
[----:B------:R-:W-:Y:S03]  /*5440*/  @!UP2 UISETP.NE.AND UP0, UPT, UR10, 0x1, UPT ;  /* 0x000000010a00a88c */ /* 0x000fe6000bf05270 */
[----:B------:R-:W-:Y:S02]  /*5450*/  @!UP2 UMOV UR6, UR7 ;  /* 0x000000070006ac82 */ /* 0x000fe40008000000 */
[----:B------:R-:W3:Y:S02]  /*5460*/  @!UP2 LDCU UR4, c[0x0][0xb20] ;  /* 0x00016400ff04a7ac */ /* 0x000ee40008000800 */
[----:B---3--:R-:W-:Y:S04]  /*5470*/  @!UP2 USHF.R.U32.HI UR6, URZ, UR4, UR6 ;  /* 0x00000004ff06a299 */ /* 0x008fe80008011606 */
[----:B------:R-:W-:Y:S04]  /*5480*/  @!UP2 USEL UR6, UR13, UR6, !UP0 ;  /* 0x000000060d06a287 */ /* 0x000fe8000c000000 */
[----:B------:R-:W-:Y:S02]  /*5490*/  @!UP2 UIADD3 UR4, UPT, UPT, -UR8, UR6, URZ ;  /* 0x000000060804a290 */ /* 0x000fe4000fffe1ff */
[----:B------:R-:W-:Y:S02]  /*54a0*/  @!UP2 UIADD3 UR6, UPT, UPT, UR8, -UR6, URZ ;  /* 0x800000060806a290 */ /* 0x000fe4000fffe0ff */
[----:B------:R-:W-:Y:S02]  /*54b0*/  @!UP2 UIMAD UR14, UR4, UR5, UR14 ;  /* 0x00000005040ea2a4 */ /* 0x000fe4000f8e020e */
[----:B------:R-:W-:Y:S01]  /*54c0*/  @!UP2 UIMAD UR13, UR6, UR10, UR13 ;  /* 0x0000000a060da2a4 */ /* 0x000fe2000f8e020d */
[----:B------:R-:W-:Y:S11]  /*54d0*/  BRA.U UP3, `(.L_x_98) ;  /* 0x0000000103107547 */ /* 0x000ff6000b800000 */
[----:B--2---:R-:W-:Y:S04]  /*54e0*/  MOV R0, UR44 ;  /* 0x0000002c00007c02 */ /* 0x004fe80008000f00 */
[----:B------:R-:W-:Y:S04]  /*54f0*/  SHF.L.U32 R11, R0, 0x1f, RZ ;  /* 0x0000001f000b7819 */ /* 0x000fe800000006ff */
[----:B------:R-:W2:Y:S02]  /*5500*/  SYNCS.PHASECHK.TRANS64.TRYWAIT P2, [UR21+0xf8], R11 ;  /* 0x0000f80bff0075a7 */ /* 0x000ea40008041115 */
[----:B--2---:R-:W-:Y:S05]  /*5510*/  @!P2 BRA `(.L_x_99) ;  /* 0x0000003c0098a947 */ /* 0x004fea0003800000 */
.L_x_98:
[----:B------:R-:W-:Y:S05]  /*5520*/  @!P1 BRA `(.L_x_100) ;  /* 0x0000000000309947 */ /* 0x000fea0003800000 */
[----:B------:R-:W-:Y:S01]  /*5530*/  ISETP.NE.U32.AND P1, PT, R2, RZ, PT ;  /* 0x000000ff0200720c */ /* 0x000fe20003f25070 */
[----:B------:R-:W3:Y:S01]  /*5540*/  LDCU.64 UR4, c[0x0][0x358] ;  /* 0x00006b00ff0477ac */ /* 0x000ee20008000a00 */
[----:B------:R-:W-:Y:S02]  /*5550*/  IMAD.MOV.U32 R90, RZ, RZ, 0x1 ;  /* 0x00000001ff5a7424 */ /* 0x000fe400078e00ff */
[----:B------:R-:W-:Y:S11]  /*5560*/  ISETP.NE.AND.EX P1, PT, R3, RZ, PT, P1 ;  /* 0x000000ff0300720c */ /* 0x000ff60003f25310 */
[----:B------:R-:W-:Y:S02]  /*5570*/  @!UPT UIADD3 URZ, UPT, UPT, URZ, URZ, URZ ;  /* 0x000000fffffff290 */ /* 0x000fe4000fffe0ff */
[----:B--2---:R-:W2:Y:S01]  /*5580*/  @P1 LDC.64 R10, c[0x0][0x888] ;  /* 0x00022200ff0a1b82 */ /* 0x004ea20000000a00 */
[----:B------:R-:W-:Y:S04]  /*5590*/  @P1 IMAD R0, R4, UR36, RZ ;  /* 0x0000002404001c24 */ /* 0x000fe8000f8e02ff */
[----:B--2---:R-:W-:Y:S04]  /*55a0*/  @P1 IMAD.WIDE R10, R0, 0x4, R10 ;  /* 0x00000004000a1825 */ /* 0x004fe800078e020a */
[----:B------:R-:W-:Y:S01]  /*55b0*/  HFMA2 R0, -RZ, RZ, 0, 5.9604644775390625e-08 ;  /* 0x00000001ff007431 */ /* 0x000fe200000001ff */
[----:B---3-5:R3:W5:Y:S04]  /*55c0*/  @P1 LDG.E R41, desc[UR4][R10.64] ;  /* 0x000000040a291981 */ /* 0x028768000c1e1900 */
[----:B------:R-:W-:Y:S01]  /*55d0*/  @!P1 PRMT R90, R0, 0x7610, R90 ;  /* 0x00007610005a9816 */ /* 0x000fe2000000005a */
[----:B---3--:R-:W4:Y:S06]  /*55e0*/  @!P1 LDC R41, c[0x0][0x880] ;  /* 0x00022000ff299b82 */ /* 0x008f2c0000000800 */
.L_x_100:
[----:B----45:R-:W-:Y:S01]  /*55f0*/  @!P0 FSETP.EQ.AND P1, PT, R41, RZ, PT ;  /* 0x000000ff2900820b */ /* 0x030fe20003f22000 */
[----:B------:R-:W-:Y:S01]  /*5600*/  @!UPT UIADD3 URZ, UPT, UPT, URZ, URZ, URZ ;  /* 0x000000fffffff290 */ /* 0x000fe2000fffe0ff */
[----:B------:R-:W-:Y:S11]  /*5610*/  @!P0 BRA `(.L_x_101) ;  /* 0x0000000000188947 */ /* 0x000ff60003800000 */
[----:B------:R-:W-:Y:S02]  /*5620*/  LOP3.LUT P0, RZ, R90, 0xff, RZ, 0xc0, !PT ;  /* 0x000000ff5aff7812 */ /* 0x000fe4000780c0ff */
[----:B------:R-:W-:Y:S04]  /*5630*/  ISETP.NE.U32.AND P1, PT, R2, RZ, PT ;  /* 0x000000ff0200720c */ /* 0x000fe80003f25070 */
[----:B------:R-:W-:Y:S04]  /*5640*/  ISETP.NE.AND.EX P1, PT, R3, RZ, PT, P1 ;  /* 0x000000ff0300720c */ /* 0x000fe80003f25310 */
[----:B------:R-:W-:Y:S03]  /*5650*/  PLOP3.LUT P1, PT, P1, PT, PT, 0x8, 0x80 ;  /* 0x000000000080781c */ /* 0x000fe60000f2e170 */
[----:B------:R-:W-:Y:S11]  /*5660*/  @P0 FSETP.EQ.AND P1, PT, R41, RZ, PT ;  /* 0x000000ff2900020b */ /* 0x000ff60003f22000 */
[----:B------:R-:W-:Y:S02]  /*5670*/  @!UPT UIADD3 URZ, UPT, UPT, URZ, URZ, URZ ;  /* 0x000000fffffff290 */ /* 0x000fe4000fffe0ff */
.L_x_101:
[----:B------:R-:W3:Y:S01]  /*5680*/  SYNCS.PHASECHK.TRANS64.TRYWAIT P2, [UR21+0xe0], R9 ;  /* 0x0000e009ff0075a7 */ /* 0x000ee20008041115 */
[----:B------:R-:W-:Y:S04]  /*5690*/  ELECT P0, URZ, PT ;  /* 0x0000000000ff782f */ /* 0x000fe80003800000 */
[----:B------:R-:W-:Y:S11]  /*56a0*/  PLOP3.LUT P1, PT, P1, P0, PT, 0xf2, 0x2f ;  /* 0x00000000002f781c */ /* 0x000ff60000f21e72 */
[----:B------:R-:W-:Y:S02]  /*56b0*/  @!UPT UIADD3 URZ, UPT, UPT, URZ, URZ, URZ ;  /* 0x000000fffffff290 */ /* 0x000fe4000fffe0ff */
[----:B------:R-:W-:Y:S05]  /*56c0*/  @!P1 IADD3 R8, P0, PT, R16, 0x580, RZ ;  /* 0x0000058010089810 */ /* 0x000fea0007f1e0ff */
[----:B------:R-:W-:Y:S01]  /*56d0*/  @!P1 IMAD.X R6, RZ, RZ, R17, P0 ;  /* 0x000000ffff069224 */ /* 0x000fe200000e0611 */
[----:B---3--:R-:W-:Y:S07]  /*56e0*/  @!P2 BRA `(.L_x_102) ;  /* 0x0000003c003ca947 */ /* 0x008fee0003800000 */
.L_x_184:
[----:B------:R-:W-:Y:S01]  /*56f0*/  @!P1 R2UR UR5, R8 ;  /* 0x00000000080592ca */ /* 0x000fe200000e0000 */
[----:B------:R-:W-:Y:S01]  /*5700*/  VOTEU.ALL UP0, P1 ;  /* 0x0000000000ff7886 */ /* 0x000fe20000800000 */
[----:B------:R-:W-:Y:S01]  /*5710*/  @!P1 R2UR UR4, R6 ;  /* 0x00000000060492ca */ /* 0x000fe200000e0000 */
[----:B------:R-:W-:Y:S01]  /*5720*/  UMOV UR16, 0x0 ;  /* 0x0000000000107882 */ /* 0x000fe20000000000 */
[----:B------:R-:W-:Y:S01]  /*5730*/  UMOV UR17, 0x10000000 ;  /* 0x1000000000117882 */ /* 0x000fe20000000000 */
[----:B------:R-:W-:Y:S01]  /*5740*/  UMOV UR28, UR36 ;  /* 0x00000024001c7c82 */ /* 0x000fe20008000000 */
[----:B------:R-:W-:Y:S01]  /*5750*/  @!UP0 UIADD3 UR24, UPT, UPT, UR21, 0x200, URZ ;  /* 0x0000020015188890 */ /* 0x000fe2000fffe0ff */
[----:B--2---:R-:W-:Y:S01]  /*5760*/  @!P1 IMAD.MOV.U32 R0, RZ, RZ, 0x1000 ;  /* 0x00001000ff009424 */ /* 0x004fe200078e00ff */
[----:B------:R-:W-:Y:S01]  /*5770*/  @!UP0 UIADD3 UR10, UPT, UPT, UR26, 0x40, URZ ;  /* 0x000000401a0a8890 */ /* 0x000fe2000fffe0ff */
[----:B------:R-:W-:Y:S01]  /*5780*/  VIADD R14, R14, 0x1 ;  /* 0x000000010e0e7836 */ /* 0x000fe20000000000 */
[----:B------:R-:W-:Y:S01]  /*5790*/  @!UP0 UIADD3 UR8, UPT, UPT, UR21, 0xa00, URZ ;  /* 0x00000a0015088890 */ /* 0x000fe2000fffe0ff */
[----:B------:R-:W-:Y:S02]  /*57a0*/  VOTEU.ALL UP0, P1 ;  /* 0x0000000000ff7886 */ /* 0x000fe40000800000 */
[----:B------:R-:W-:Y:S01]  /*57b0*/  IMAD.U32 R10, RZ, RZ, UR5 ;  /* 0x00000005ff0a7e24 */ /* 0x000fe2000f8e00ff */
[----:B------:R-:W-:Y:S01]  /*57c0*/  UMOV UR9, UR25 ;  /* 0x0000001900097c82 */ /* 0x000fe20008000000 */
[----:B------:R-:W-:Y:S01]  /*57d0*/  IMAD.U32 R11, RZ, RZ, UR4 ;  /* 0x00000004ff0b7e24 */ /* 0x000fe2000f8e00ff */
[----:B------:R-:W-:Y:S01]  /*57e0*/  UMOV UR11, UR27 ;  /* 0x0000001b000b7c82 */ /* 0x000fe20008000000 */
[----:B------:R-:W-:Y:S01]  /*57f0*/  UMOV UR12, UR36 ;  /* 0x00000024000c7c82 */ /* 0x000fe20008000000 */
[----:B------:R-:W-:Y:S01]  /*5800*/  @!P1 R2UR UR4, R10 ;  /* 0x000000000a0492ca */ /* 0x000fe200000e0000 */
[----:B------:R-:W-:Y:S01]  /*5810*/  UPRMT UR6, UR45, 0x654, UR25 ;  /* 0x000006542d067896 */ /* 0x000fe20008000019 */
[----:B------:R-:W-:Y:S11]  /*5820*/  @!P1 R2UR UR5, R11 ;  /* 0x000000000b0592ca */ /* 0x000ff600000e0000 */
[----:B------:R-:W-:Y:S02]  /*5830*/  @!UPT UIADD3 URZ, UPT, UPT, URZ, URZ, URZ ;  /* 0x000000fffffff290 */ /* 0x000fe4000fffe0ff */
[----:B------:R2:W-:Y:S01]  /*5840*/  @!UP0 UTMALDG.3D [UR24], [UR4], desc[UR16] ;  /* 0x00001018040085b4 */ /* 0x0005e20008011000 */
[----:B------:R-:W-:Y:S05]  /*5850*/  VOTEU.ALL UP0, P1 ;  /* 0x0000000000ff7886 */ /* 0x000fea0000800000 */
[----:B------:R2:W-:Y:S01]  /*5860*/  @!UP0 UTMALDG.3D [UR8], [UR4], desc[UR16] ;  /* 0x00001008040085b4 */ /* 0x0005e20008011000 */
[----:B------:R2:W-:Y:S01]  /*5870*/  @!P1 SYNCS.ARRIVE.TRANS64.RED.A0TR RZ, [UR21+0xd0], R0 ;  /* 0x0000d000ffff99a7 */ /* 0x0005e20008300415 */
[----:B------:R-:W-:Y:S01]  /*5880*/  SYNCS.ARRIVE.TRANS64.RED.A1T0 RZ, [UR6], RZ ;  /* 0x000000ffffff79a7 */ /* 0x000fe20008100406 */
[----:B------:R-:W3:Y:S02]  /*5890*/  SYNCS.PHASECHK.TRANS64.TRYWAIT P0, [UR21+0xe8], R9 ;  /* 0x0000e809ff0075a7 */ /* 0x000ee40008001115 */
[----:B--23--:R-:W-:Y:S05]  /*58a0*/  @!P0 BRA `(.L_x_103) ;  /* 0x0000003800e48947 */ /* 0x00cfea0003800000 */
.L_x_186:
[----:B------:R-:W-:Y:S01]  /*58b0*/  UIADD3 UR28, UPT, UPT, UR13, UR62, URZ ;  /* 0x0000003e0d1c7290 */ /* 0x000fe2000fffe0ff */
[----:B------:R-:W-:Y:S01]  /*58c0*/  @!P1 IADD3 R6, P0, PT, R16, 0x580, RZ ;  /* 0x0000058010069810 */ /* 0x000fe20007f1e0ff */
[----:B------:R-:W-:Y:S01]  /*58d0*/  UPLOP3.LUT UP3, UPT, UPT, UPT, UPT, 0x80, 0x8 ;  /* 0x000000000008789c */ /* 0x000fe20003f6f070 */
[----:B------:R-:W-:Y:S01]  /*58e0*/  LOP3.LUT R15, R15, 0x1, RZ, 0x3c, !PT ;  /* 0x000000010f0f7812 */ /* 0x000fe200078e3cff */
[----:B------:R-:W-:Y:S01]  /*58f0*/  VOTEU.ALL UP0, P1 ;  /* 0x0000000000ff7886 */ /* 0x000fe20000800000 */
[----:B------:R-:W-:Y:S01]  /*5900*/  @!P1 R2UR UR5, R6 ;  /* 0x00000000060592ca */ /* 0x000fe200000e0000 */
[----:B--2---:R-:W-:Y:S01]  /*5910*/  @!P1 IMAD.X R0, RZ, RZ, R17, P0 ;  /* 0x000000ffff009224 */ /* 0x004fe200000e0611 */
[----:B------:R-:W-:Y:S01]  /*5920*/  UMOV UR6, 0x0 ;  /* 0x0000000000067882 */ /* 0x000fe20000000000 */
[----:B------:R-:W-:Y:S01]  /*5930*/  UMOV UR7, 0x10000000 ;  /* 0x1000000000077882 */ /* 0x000fe20000000000 */
[----:B------:R-:W-:Y:S01]  /*5940*/  @!UP0 UIADD3 UR18, UPT, UPT, UR26, 0x20, URZ ;  /* 0x000000201a128890 */ /* 0x000fe2000fffe0ff */
[----:B------:R-:W-:Y:S01]  /*5950*/  ISETP.NE.AND P0, PT, R14, 0x2, PT ;  /* 0x000000020e00780c */ /* 0x000fe20003f05270 */
[----:B------:R-:W-:Y:S01]  /*5960*/  @!UP0 UIADD3 UR16, UPT, UPT, UR21, 0x1200, URZ ;  /* 0x0000120015108890 */ /* 0x000fe2000fffe0ff */
[----:B------:R-:W-:Y:S01]  /*5970*/  @!P1 R2UR UR4, R0 ;  /* 0x00000000000492ca */ /* 0x000fe200000e0000 */
[----:B------:R-:W-:Y:S01]  /*5980*/  @!UP0 UIADD3 UR17, UPT, UPT, UR21, 0xd8, URZ ;  /* 0x000000d815118890 */ /* 0x000fe2000fffe0ff */
[----:B------:R-:W-:Y:S01]  /*5990*/  SEL R0, RZ, 0x1, P0 ;  /* 0x00000001ff007807 */ /* 0x000fe20000000000 */
[----:B------:R-:W-:Y:S01]  /*59a0*/  @!UP0 UIADD3 UR10, UPT, UPT, UR26, 0x60, URZ ;  /* 0x000000601a0a8890 */ /* 0x000fe2000fffe0ff */
[----:B------:R-:W-:Y:S01]  /*59b0*/  SEL R14, R14, RZ, P0 ;  /* 0x000000ff0e0e7207 */ /* 0x000fe20000000000 */
[----:B------:R-:W-:Y:S01]  /*59c0*/  @!UP0 UIADD3 UR8, UPT, UPT, UR21, 0x1a00, URZ ;  /* 0x00001a0015088890 */ /* 0x000fe2000fffe0ff */
[----:B------:R-:W-:Y:S01]  /*59d0*/  IMAD.U32 R8, RZ, RZ, UR5 ;  /* 0x00000005ff087e24 */ /* 0x000fe2000f8e00ff */
[----:B------:R-:W-:Y:S01]  /*59e0*/  VOTEU.ALL UP0, P1 ;  /* 0x0000000000ff7886 */ /* 0x000fe20000800000 */
[----:B------:R-:W-:Y:S01]  /*59f0*/  UMOV UR19, UR27 ;  /* 0x0000001b00137c82 */ /* 0x000fe20008000000 */
[----:B------:R-:W-:Y:S01]  /*5a00*/  UMOV UR20, UR36 ;  /* 0x0000002400147c82 */ /* 0x000fe20008000000 */
[----:B------:R-:W-:Y:S01]  /*5a10*/  UMOV UR11, UR27 ;  /* 0x0000001b000b7c82 */ /* 0x000fe20008000000 */
[----:B------:R-:W-:Y:S01]  /*5a20*/  UMOV UR12, UR36 ;  /* 0x00000024000c7c82 */ /* 0x000fe20008000000 */
[----:B------:R-:W-:Y:S01]  /*5a30*/  UMOV UR9, UR17 ;  /* 0x0000001100097c82 */ /* 0x000fe20008000000 */
[----:B------:R-:W-:Y:S01]  /*5a40*/  IMAD.U32 R9, RZ, RZ, UR4 ;  /* 0x00000004ff097e24 */ /* 0x000fe2000f8e00ff */
[----:B------:R-:W-:Y:S01]  /*5a50*/  @!P1 R2UR UR4, R8 ;  /* 0x00000000080492ca */ /* 0x000fe200000e0000 */
[----:B------:R-:W-:Y:S01]  /*5a60*/  UMOV UR36, UR29 ;  /* 0x0000001d00247c82 */ /* 0x000fe20008000000 */
[----:B------:R-:W-:Y:S02]  /*5a70*/  LOP3.LUT R13, R13, R0, RZ, 0x3c, !PT ;  /* 0x000000000d0d7212 */ /* 0x000fe400078e3cff */
[----:B------:R-:W-:Y:S11]  /*5a80*/  @!P1 R2UR UR5, R9 ;  /* 0x00000000090592ca */ /* 0x000ff600000e0000 */
[----:B------:R-:W-:Y:S02]  /*5a90*/  @!UPT UIADD3 URZ, UPT, UPT, URZ, URZ, URZ ;  /* 0x000000fffffff290 */ /* 0x000fe4000fffe0ff */
[----:B------:R2:W-:Y:S01]  /*5aa0*/  @!UP0 UTMALDG.3D [UR16], [UR4], desc[UR6] ;  /* 0x00000610040085b4 */ /* 0x0005e20008011000 */
[----:B------:R-:W-:Y:S05]  /*5ab0*/  VOTEU.ALL UP0, P1 ;  /* 0x0000000000ff7886 */ /* 0x000fea0000800000 */
[----:B------:R3:W-:Y:S01]  /*5ac0*/  @!UP0 UTMALDG.3D [UR8], [UR4], desc[UR6] ;  /* 0x00000608040085b4 */ /* 0x0007e20008011000 */
[----:B------:R3:W-:Y:S01]  /*5ad0*/  @!P1 SYNCS.ARRIVE.TRANS64.RED.A0TR RZ, [UR21+0xd8], R7 ;  /* 0x0000d807ffff99a7 */ /* 0x0007e20008300415 */
[----:B------:R-:W-:Y:S01]  /*5ae0*/  SYNCS.ARRIVE.TRANS64.RED.A1T0 RZ, [UR37], RZ ;  /* 0x000000ffffff79a7 */ /* 0x000fe20008100425 */
[----:B--2---:R-:W-:Y:S01]  /*5af0*/  UIADD3 UR20, UPT, UPT, UR14, UR61, URZ ;  /* 0x0000003d0e147290 */ /* 0x004fe2000fffe0ff */
[----:B------:R-:W-:Y:S11]  /*5b00*/  BRA.U UP1, `(.L_x_104) ;  /* 0xfffffff101f07547 */ /* 0x000ff6000b83ffff */
[----:B------:R-:W-:-:S04]  /*5b10*/  SHF.L.U32 R3, R15, 0x1f, RZ ;  /* 0x0000001f0f037819 */ /* 0x000fc800000006ff */
[----:B------:R-:W2:Y:S02]  /*5b20*/  SYNCS.PHASECHK.TRANS64.TRYWAIT P0, [UR21+0xe0], R3 ;  /* 0x0000e003ff0075a7 */ /* 0x000ea40008001115 */
[----:B--2---:R-:W-:Y:S05]  /*5b30*/  @!P0 BRA `(.L_x_105) ;  /* 0x0000003800588947 */ /* 0x004fea0003800000 */
.L_x_188:
[----:B--2---:R-:W-:-:S07]  /*5b40*/  MOV R0, UR21 ;  /* 0x0000001500007c02 */ /* 0x004fce0008000f00 */
.L_x_106:
[----:B--2---:R-:W-:-:S04]  /*5b50*/  SHF.L.U32 R3, R15, 0x1f, RZ ;  /* 0x0000001f0f037819 */ /* 0x004fc800000006ff */
[----:B------:R2:W4:Y:S03]  /*5b60*/  SYNCS.PHASECHK.TRANS64.TRYWAIT P0, [R0+URZ+0xe8], R3 ;  /* 0x0000e803000075a7 */ /* 0x00052600080011ff */
[----:B----4-:R-:W-:Y:S05]  /*5b70*/  @!P0 NANOSLEEP.SYNCS 0x989680 ;  /* 0x009896800000895d */ /* 0x010fea0003900000 */
[----:B------:R-:W4:Y:S02]  /*5b80*/  @!P0 SYNCS.PHASECHK.TRANS64 P0, [R0+URZ+0xe8], R3 ;  /* 0x0000e803000085a7 */ /* 0x000f2400080010ff */
[----:B-1-34-:R-:W-:Y:S05]  /*5b90*/  @P0 EXIT ;  /* 0x000000000000094d */ /* 0x01afea0003800000 */
[----:B------:R-:W-:Y:S05]  /*5ba0*/  BRA `(.L_x_106) ;  /* 0xfffffffc00e87947 */ /* 0x000fea000383ffff */
.L_x_95:
[----:B------:R-:W-:-:S06]  /*5bb0*/  UISETP.GE.AND UP0, UPT, UR25, 0x4, UPT ;  /* 0x000000041900788c */ /* 0x000fcc000bf06270 */
[----:B------:R-:W-:-:S13]  /*5bc0*/  PLOP3.LUT P0, PT, PT, PT, UP0, 0x80, 0x8 ;  /* 0x000000000008781c */ /* 0x000fda0003f0f008 */
[----:B------:R-:W-:Y:S05]  /*5bd0*/  @!P0 EXIT ;  /* 0x000000000000894d */ /* 0x000fea0003800000 */
[----:B------:R-:W-:Y:S01]  /*5be0*/  BAR.SYNC.DEFER_BLOCKING 0x6, 0xa0 ;  /* 0x0182800000007b1d */ /* 0x000fe20000010000 */
[C---:B------:R-:W-:Y:S01]  /*5bf0*/  IMAD.SHL.U32 R89, R99.reuse, 0x20, RZ ;  /* 0x0000002063597824 */ /* 0x040fe200078e00ff */
[----:B------:R-:W-:Y:S01]  /*5c00*/  CS2R R96, SRZ ;  /* 0x0000000000607805 */ /* 0x000fe2000001ff00 */
[C---:B------:R-:W-:Y:S01]  /*5c10*/  IMAD.SHL.U32 R5, R99.reuse, 0x4, RZ ;  /* 0x0000000463057824 */ /* 0x040fe200078e00ff */
[----:B------:R-:W-:Y:S01]  /*5c20*/  CS2R R94, SRZ ;  /* 0x00000000005e7805 */ /* 0x000fe2000001ff00 */
[----:B------:R-:W-:Y:S01]  /*5c30*/  IMAD.U32 R37, R99, 0x10000, RZ ;  /* 0x0001000063257824 */ /* 0x000fe200078e00ff */
[----:B------:R-:W-:Y:S01]  /*5c40*/  UMOV UR44, 0x400 ;  /* 0x00000400002c7882 */ /* 0x000fe20000000000 */
[----:B------:R-:W-:Y:S01]  /*5c50*/  LOP3.LUT R4, R89, 0x80, RZ, 0xc0, !PT ;  /* 0x0000008059047812 */ /* 0x000fe200078ec0ff */
[----:B------:R-:W-:Y:S01]  /*5c60*/  ULEA UR44, UR45, UR44, 0x18 ;  /* 0x0000002c2d2c7291 */ /* 0x000fe2000f8ec0ff */
[----:B------:R-:W1:Y:S01]  /*5c70*/  LDC.64 R84, c[0x0][0x888] ;  /* 0x00022200ff547b82 */ /* 0x000e620000000a00 */
[C---:B------:R-:W-:Y:S01]  /*5c80*/  IMAD.SHL.U32 R7, R91.reuse, 0x400, RZ ;  /* 0x000004005b077824 */ /* 0x040fe200078e00ff */
[----:B------:R-:W-:Y:S01]  /*5c90*/  LOP3.LUT R5, R4, 0x10, R5, 0xf8, !PT ;  /* 0x0000001004057812 */ /* 0x000fe200078ef805 */
[----:B------:R-:W-:Y:S01]  /*5ca0*/  IMAD.SHL.U32 R4, R91, 0x200000, RZ ;  /* 0x002000005b047824 */ /* 0x000fe200078e00ff */
[C---:B------:R-:W-:Y:S01]  /*5cb0*/  LOP3.LUT R88, R89.reuse, 0xb60, RZ, 0xc0, !PT ;  /* 0x00000b6059587812 */ /* 0x040fe200078ec0ff */
[----:B------:R-:W-:Y:S01]  /*5cc0*/  UIADD3 UR4, UPT, UPT, UR44, 0x2200, URZ ;  /* 0x000022002c047890 */ /* 0x000fe2000fffe0ff */
[----:B------:R-:W-:Y:S01]  /*5cd0*/  LOP3.LUT P0, RZ, R89, 0x80, RZ, 0xc0, !PT ;  /* 0x0000008059ff7812 */ /* 0x000fe2000780c0ff */
[----:B------:R-:W-:Y:S01]  /*5ce0*/  IMAD.MOV.U32 R36, RZ, RZ, RZ ;  /* 0x000000ffff247224 */ /* 0x000fe200078e00ff */
[----:B------:R-:W2:Y:S01]  /*5cf0*/  LDC.64 R86, c[0x0][0x890] ;  /* 0x00022400ff567b82 */ /* 0x000ea20000000a00 */
[----:B------:R-:W-:Y:S01]  /*5d00*/  LOP3.LUT R4, R4, 0x200000, RZ, 0xc0, !PT ;  /* 0x0020000004047812 */ /* 0x000fe200078ec0ff */
[----:B------:R-:W-:Y:S01]  /*5d10*/  IMAD.MOV.U32 R93, RZ, RZ, RZ ;  /* 0x000000ffff5d7224 */ /* 0x000fe200078e00ff */
[----:B------:R-:W-:Y:S01]  /*5d20*/  LOP3.LUT R88, R88, 0x400, R7, 0xf8, !PT ;  /* 0x0000040058587812 */ /* 0x000fe200078ef807 */
[----:B------:R-:W-:Y:S01]  /*5d30*/  IMAD.U32 R98, RZ, RZ, UR4 ;  /* 0x00000004ff627e24 */ /* 0x000fe2000f8e00ff */
[----:B------:R-:W-:Y:S01]  /*5d40*/  LOP3.LUT R37, R4, 0x400000, R37, 0xf8, !PT ;  /* 0x0040000004257812 */ /* 0x000fe200078ef825 */
[----:B------:R-:W3:Y:S01]  /*5d50*/  LDCU UR58, c[0x0][0x370] ;  /* 0x00006e00ff3a77ac */ /* 0x000ee20008000800 */
[----:B------:R-:W4:Y:S01]  /*5d60*/  LDS R0, [UR44+0x1b0] ;  /* 0x0001b02cff007984 */ /* 0x000f220008000800 */
[----:B------:R-:W1:Y:S01]  /*5d70*/  LDC.64 R82, c[0x0][0x8b0] ;  /* 0x00022c00ff527b82 */ /* 0x000e620000000a00 */
[----:B------:R-:W-:Y:S01]  /*5d80*/  LOP3.LUT R88, R88, R5, RZ, 0xfc, !PT ;  /* 0x0000000558587212 */ /* 0x000fe200078efcff */
[----:B------:R-:W1:Y:S01]  /*5d90*/  LDCU UR43, c[0x0][0xb0c] ;  /* 0x00016180ff2b77ac */ /* 0x000e620008000800 */
[----:B------:R-:W-:Y:S01]  /*5da0*/  LOP3.LUT R99, R99, 0x60, RZ, 0xc0, !PT ;  /* 0x0000006063637812 */ /* 0x000fe200078ec0ff */
[----:B------:R-:W1:Y:S04]  /*5db0*/  LDCU UR63, c[0x0][0xb20] ;  /* 0x00016400ff3f77ac */ /* 0x000e680008000800 */
[----:B------:R-:W1:Y:S01]  /*5dc0*/  LDC.64 R80, c[0x0][0x8a8] ;  /* 0x00022a00ff507b82 */ /* 0x000e620000000a00 */
[----:B------:R-:W1:Y:S01]  /*5dd0*/  LDCU UR39, c[0x0][0xb30] ;  /* 0x00016600ff2777ac */ /* 0x000e620008000800 */
[----:B------:R-:W1:Y:S01]  /*5de0*/  LDCU.64 UR56, c[0x0][0x888] ;  /* 0x00011100ff3877ac */ /* 0x000e620008000a00 */
[----:B------:R-:W1:Y:S01]  /*5df0*/  LDCU.64 UR40, c[0x0][0xb28] ;  /* 0x00016500ff2877ac */ /* 0x000e620008000a00 */
[----:B------:R-:W1:Y:S01]  /*5e00*/  LDCU.128 UR52, c[0x0][0xb10] ;  /* 0x00016200ff3477ac */ /* 0x000e620008000c00 */
[----:B------:R-:W1:Y:S01]  /*5e10*/  LDCU UR47, c[0x0][0x374] ;  /* 0x00006e80ff2f77ac */ /* 0x000e620008000800 */
[----:B------:R-:W-:Y:S01]  /*5e20*/  UIADD3 UR60, UPT, UPT, UR44, 0x200, URZ ;  /* 0x000002002c3c7890 */ /* 0x000fe2000fffe0ff */
[----:B----4-:R-:W-:Y:S01]  /*5e30*/  IMAD.IADD R37, R0, 0x1, R37 ;  /* 0x0000000100257824 */ /* 0x010fe200078e0225 */
[----:B--23--:R-:W-:-:S10]  /*5e40*/  P2R R0, PR, RZ, 0x1 ;  /* 0x00000001ff007803 */ /* 0x00cfd40000000000 */
.L_x_132:
[C---:B------:R-:W-:Y:S02]  /*5e50*/  LEA R3, R93.reuse, UR44, 0x3 ;  /* 0x0000002c5d037c11 */ /* 0x040fe4000f8e18ff */
[----:B------:R-:W-:Y:S02]  /*5e60*/  SHF.L.U32 R0, R96, 0x1f, RZ ;  /* 0x0000001f60007819 */ /* 0x000fe400000006ff */
[----:B------:R-:W-:Y:S02]  /*5e70*/  LEA R5, R93, UR44, 0x4 ;  /* 0x0000002c5d057c11 */ /* 0x000fe4000f8e20ff */
[----:B------:R-:W2:Y:S02]  /*5e80*/  SYNCS.PHASECHK.TRANS64.TRYWAIT P0, [R3+URZ+0x100], R0 ;  /* 0x00010000030075a7 */ /* 0x000ea400080011ff */
[----:B-12---:R-:W-:Y:S05]  /*5e90*/  @!P0 BRA `(.L_x_107) ;  /* 0x0000003400988947 */ /* 0x006fea0003800000 */
.L_x_189:
[----:B------:R-:W3:Y:S01]  /*5ea0*/  LDS.128 R4, [R5+0x190] ;  /* 0x0001900005047984 */ /* 0x000ee20000000c00 */
[----:B------:R-:W-:Y:S01]  /*5eb0*/  UISETP.GE.AND UP0, UPT, UR42, 0x1, UPT ;  /* 0x000000012a00788c */ /* 0x000fe2000bf06270 */
[----:B------:R-:W-:Y:S01]  /*5ec0*/  @!PT LDS RZ, [RZ] ;  /* 0x00000000fffff984 */ /* 0x000fe20000000800 */
[----:B------:R-:W-:Y:S01]  /*5ed0*/  @!PT LDS RZ, [RZ] ;  /* 0x00000000fffff984 */ /* 0x000fe20000000800 */
[----:B------:R-:W-:Y:S01]  /*5ee0*/  @!PT LDS RZ, [RZ] ;  /* 0x00000000fffff984 */ /* 0x000fe20000000800 */
[----:B------:R-:W-:Y:S01]  /*5ef0*/  @!PT LDS RZ, [RZ] ;  /* 0x00000000fffff984 */ /* 0x000fe20000000800 */
[----:B------:R4:W-:Y:S06]  /*5f00*/  MEMBAR.ALL.CTA ;  /* 0x0000000000007992 */ /* 0x0009ec0000008000 */
[----:B----4-:R-:W4:Y:S01]  /*5f10*/  FENCE.VIEW.ASYNC.S ;  /* 0x00000000000073c6 */ /* 0x010f220000000000 */
[----:B---3--:R-:W-:Y:S11]  /*5f20*/  LOP3.LUT P0, RZ, R6, 0x1, RZ, 0xc0, !PT ;  /* 0x0000000106ff7812 */ /* 0x008ff6000780c0ff */
[----:B------:R-:W-:Y:S02]  /*5f30*/  @!UPT UIADD3 URZ, UPT, UPT, URZ, URZ, URZ ;  /* 0x000000fffffff290 */ /* 0x000fe4000fffe0ff */
[----:B----4-:R-:W-:Y:S01]  /*5f40*/  VOTEU.ANY UP1, P0 ;  /* 0x0000000000ff7886 */ /* 0x010fe20000020100 */
[----:B------:R-:W-:Y:S01]  /*5f50*/  PLOP3.LUT P0, PT, PT, PT, UP1, 0x80, 0x8 ;  /* 0x000000000008781c */ /* 0x000fe20003f0f018 */
[----:B------:R-:W-:Y:S11]  /*5f60*/  UP2UR UR46, UPR, URZ, 0x2 ;  /* 0x00000002ff2e7883 */ /* 0x000ff60008000000 */
[----:B------:R-:W-:Y:S01]  /*5f70*/  @!UPT UIADD3 URZ, UPT, UPT, URZ, URZ, URZ ;  /* 0x000000fffffff290 */ /* 0x000fe2000fffe0ff */
[----:B--2---:R-:W-:Y:S02]  /*5f80*/  @P0 SHF.R.U32.HI R0, RZ, 0x10, R5 ;  /* 0x00000010ff000819 */ /* 0x004fe40000011605 */
        /* <DEDUP_REMOVED lines=12> */
[----:B-1----:R-:W-:Y:S02]  /*6050*/  UIMAD.WIDE.U32 UR4, UR47, UR55, URZ ;  /* 0x000000372f0472a5 */ /* 0x002fe4000f8e00ff */
[----:B------:R-:W-:Y:S02]  /*6060*/  UIMAD.WIDE.U32 UR6, UR58, UR52, URZ ;  /* 0x000000343a0672a5 */ /* 0x000fe4000f8e00ff */
[----:B------:R-:W-:Y:S02]  /*6070*/  UISETP.NE.AND UP0, UPT, UR54, 0x1, UPT ;  /* 0x000000013600788c */ /* 0x000fe4000bf05270 */
[----:B------:R-:W-:Y:S02]  /*6080*/  UIMAD.WIDE.U32 UR8, UR37, UR55, URZ ;  /* 0x00000037250872a5 */ /* 0x000fe4000f8e00ff */
[----:B------:R-:W-:Y:S02]  /*6090*/  UIMAD.WIDE.U32 UR10, UR38, UR52, URZ ;  /* 0x00000034260a72a5 */ /* 0x000fe4000f8e00ff */
[----:B------:R-:W-:Y:S02]  /*60a0*/  UISETP.NE.AND UP1, UPT, UR43, 0x1, UPT ;  /* 0x000000012b00788c */ /* 0x000fe4000bf25270 */
[----:B------:R-:W-:Y:S01]  /*60b0*/  UISETP.NE.AND UP2, UPT, UR42, 0x1, UPT ;  /* 0x000000012a00788c */ /* 0x000fe2000bf45270 */
[----:B------:R-:W-:Y:S02]  /*60c0*/  UMOV UR4, UR5 ;  /* 0x0000000500047c82 */ /* 0x000fe40008000000 */
[----:B------:R-:W-:Y:S03]  /*60d0*/  USHF.R.U32.HI UR5, URZ, UR63, UR4 ;  /* 0x0000003fff057299 */ /* 0x000fe60008011604 */
[----:B------:R-:W-:Y:S02]  /*60e0*/  UMOV UR4, UR7 ;  /* 0x0000000700047c82 */ /* 0x000fe40008000000 */
[----:B------:R-:W-:Y:S02]  /*60f0*/  USHF.R.U32.HI UR7, URZ, UR53, UR4 ;  /* 0x00000035ff077299 */ /* 0x000fe40008011604 */
[----:B------:R-:W-:Y:S02]  /*6100*/  USEL UR4, UR47, UR5, !UP0 ;  /* 0x000000052f047287 */ /* 0x000fe4000c000000 */
[----:B------:R-:W-:Y:S01]  /*6110*/  USEL UR7, UR58, UR7, !UP1 ;  /* 0x000000073a077287 */ /* 0x000fe2000c800000 */
[----:B------:R-:W-:Y:S01]  /*6120*/  UMOV UR5, UR9 ;  /* 0x0000000900057c82 */ /* 0x000fe20008000000 */
[----:B------:R-:W-:Y:S02]  /*6130*/  UIMAD.WIDE.U32 UR8, UR4, UR40, URZ ;  /* 0x00000028040872a5 */ /* 0x000fe4000f8e00ff */
[----:B------:R-:W-:Y:S03]  /*6140*/  USHF.R.U32.HI UR6, URZ, UR63, UR5 ;  /* 0x0000003fff067299 */ /* 0x000fe60008011605 */
[----:B------:R-:W-:Y:S01]  /*6150*/  UMOV UR5, UR11 ;  /* 0x0000000b00057c82 */ /* 0x000fe20008000000 */
[----:B------:R-:W-:Y:S02]  /*6160*/  UIMAD.WIDE.U32 UR10, UR7, UR40, URZ ;  /* 0x00000028070a72a5 */ /* 0x000fe4000f8e00ff */
[----:B------:R-:W-:Y:S02]  /*6170*/  USHF.R.U32.HI UR12, URZ, UR53, UR5 ;  /* 0x00000035ff0c7299 */ /* 0x000fe40008011605 */
[----:B------:R-:W-:Y:S01]  /*6180*/  USEL UR6, UR37, UR6, !UP0 ;  /* 0x0000000625067287 */ /* 0x000fe2000c000000 */
[----:B------:R-:W-:Y:S02]  /*6190*/  UMOV UR5, UR9 ;  /* 0x0000000900057c82 */ /* 0x000fe40008000000 */
[----:B------:R-:W-:Y:S01]  /*61a0*/  UMOV UR10, UR11 ;  /* 0x0000000b000a7c82 */ /* 0x000fe20008000000 */
[----:B------:R-:W-:Y:S02]  /*61b0*/  @UP2 USHF.R.U32.HI UR4, URZ, UR41, UR5 ;  /* 0x00000029ff042299 */ /* 0x000fe40008011605 */
[----:B------:R-:W-:Y:S02]  /*61c0*/  @UP2 USHF.R.U32.HI UR7, URZ, UR41, UR10 ;  /* 0x00000029ff072299 */ /* 0x000fe4000801160a */
[----:B------:R-:W-:Y:S02]  /*61d0*/  UIMAD UR4, UR42, UR4, URZ ;  /* 0x000000042a0472a4 */ /* 0x000fe4000f8e02ff */
[----:B------:R-:W-:Y:S02]  /*61e0*/  UIMAD.WIDE.U32 UR10, UR6, UR40, URZ ;  /* 0x00000028060a72a5 */ /* 0x000fe4000f8e00ff */
[----:B------:R-:W-:Y:S02]  /*61f0*/  USEL UR5, UR38, UR12, !UP1 ;  /* 0x0000000c26057287 */ /* 0x000fe4000c800000 */
[----:B------:R-:W-:Y:S02]  /*6200*/  UIMAD UR8, UR42, UR7, URZ ;  /* 0x000000072a0872a4 */ /* 0x000fe4000f8e02ff */
[----:B------:R-:W-:Y:S03]  /*6210*/  UISETP.GE.AND UP0, UPT, UR6, UR4, UPT ;  /* 0x000000040600728c */ /* 0x000fe6000bf06270 */
[----:B------:R-:W-:Y:S01]  /*6220*/  UMOV UR4, UR11 ;  /* 0x0000000b00047c82 */ /* 0x000fe20008000000 */
[----:B------:R-:W-:Y:S02]  /*6230*/  UISETP.GE.OR UP0, UPT, UR5, UR8, UP0 ;  /* 0x000000080500728c */ /* 0x000fe40008706670 */
[----:B------:R-:W-:Y:S02]  /*6240*/  USHF.R.U32.HI UR4, URZ, UR41, UR4 ;  /* 0x00000029ff047299 */ /* 0x000fe40008011604 */
[----:B------:R-:W-:Y:S02]  /*6250*/  UIMAD.WIDE.U32 UR8, UR5, UR40, URZ ;  /* 0x00000028050872a5 */ /* 0x000fe4000f8e00ff */
[----:B------:R-:W-:Y:S02]  /*6260*/  USEL UR11, UR6, UR4, !UP2 ;  /* 0x00000004060b7287 */ /* 0x000fe4000d000000 */
[----:B------:R-:W-:Y:S02]  /*6270*/  UIADD3 UR8, UPT, UPT, -UR5, URZ, URZ ;  /* 0x000000ff05087290 */ /* 0x000fe4000fffe1ff */
[----:B------:R-:W-:Y:S01]  /*6280*/  UIADD3 UR10, UPT, UPT, -UR11, URZ, URZ ;  /* 0x000000ff0b0a7290 */ /* 0x000fe2000fffe1ff */
[----:B------:R-:W-:Y:S01]  /*6290*/  @!UP0 UMOV UR4, UR9 ;  /* 0x0000000900048c82 */ /* 0x000fe20008000000 */
[----:B------:R-:W-:Y:S02]  /*62a0*/  UIADD3 UR9, UPT, UPT, -UR6, URZ, URZ ;  /* 0x000000ff06097290 */ /* 0x000fe4000fffe1ff */
[----:B------:R-:W-:Y:S02]  /*62b0*/  @!UP0 USHF.R.U32.HI UR4, URZ, UR41, UR4 ;  /* 0x00000029ff048299 */ /* 0x000fe40008011604 */
[----:B------:R-:W-:Y:S02]  /*62c0*/  UIMAD UR10, UR42, UR10, UR6 ;  /* 0x0000000a2a0a72a4 */ /* 0x000fe4000f8e0206 */
[----:B------:R-:W-:Y:S04]  /*62d0*/  @!UP0 USEL UR4, UR5, UR4, !UP2 ;  /* 0x0000000405048287 */ /* 0x000fe8000d000000 */
[----:B------:R-:W-:Y:S02]  /*62e0*/  @!UP0 UIMAD UR10, UR7, UR10, UR4 ;  /* 0x0000000a070a82a4 */ /* 0x000fe4000f8e0204 */
[----:B------:R-:W-:Y:S02]  /*62f0*/  @!UP0 UIADD3 UR11, UPT, UPT, UR11, -UR4, URZ ;  /* 0x800000040b0b8290 */ /* 0x000fe4000fffe0ff */
[----:B------:R-:W-:Y:S02]  /*6300*/  UIMAD UR7, UR43, UR8, UR38 ;  /* 0x000000082b0772a4 */ /* 0x000fe4000f8e0226 */
[----:B------:R-:W-:Y:S02]  /*6310*/  @!UP0 UIMAD UR6, UR11, UR42, UR5 ;  /* 0x0000002a0b0682a4 */ /* 0x000fe4000f8e0205 */
[----:B------:R-:W-:Y:S01]  /*6320*/  UIMAD UR4, UR54, UR9, UR37 ;  /* 0x00000009360472a4 */ /* 0x000fe2000f8e0225 */
[----:B------:R-:W-:Y:S02]  /*6330*/  @!UP0 UMOV UR5, UR10 ;  /* 0x0000000a00058c82 */ /* 0x000fe40008000000 */
[----:B------:R-:W-:Y:S02]  /*6340*/  UIMAD UR38, UR5, UR43, UR7 ;  /* 0x0000002b052672a4 */ /* 0x000fe4000f8e0207 */
[----:B------:R-:W-:Y:S11]  /*6350*/  UIMAD UR37, UR6, UR54, UR4 ;  /* 0x00000036062572a4 */ /* 0x000ff6000f8e0204 */
[----:B------:R-:W-:Y:S01]  /*6360*/  @!UPT UIADD3 URZ, UPT, UPT, URZ, URZ, URZ ;  /* 0x000000fffffff290 */ /* 0x000fe2000fffe0ff */
.L_x_108:
[----:B-1----:R-:W-:Y:S01]  /*6370*/  UISETP.NE.AND UP0, UPT, UR39, 0x1, UPT ;  /* 0x000000012700788c */ /* 0x002fe2000bf05270 */
[----:B------:R-:W-:Y:S01]  /*6380*/  IADD3 R93, PT, PT, R93, 0x1, RZ ;  /* 0x000000015d5d7810 */ /* 0x000fe20007ffe0ff */
[----:B------:R-:W-:Y:S02]  /*6390*/  USHF.L.U32 UR50, UR20, 0x6, URZ ;  /* 0x0000000614327899 */ /* 0x000fe400080006ff */
[----:B------:R-:W-:Y:S07]  /*63a0*/  USHF.L.U32 UR49, UR28, 0x7, URZ ;  /* 0x000000071c317899 */ /* 0x000fee00080006ff */
[----:B------:R-:W1:Y:S01]  /*63b0*/  @!UP0 LDCU.128 UR12, c[0x0][0xb10] ;  /* 0x00016200ff0c87ac */ /* 0x000e620008000c00 */
[----:B------:R-:W3:Y:S01]  /*63c0*/  @!UP0 LDCU UR5, c[0x0][0xb0c] ;  /* 0x00016180ff0587ac */ /* 0x000ee20008000800 */
[----:B------:R-:W4:Y:S01]  /*63d0*/  @!UP0 LDCU UR10, c[0x0][0xb20] ;  /* 0x00016400ff0a87ac */ /* 0x000f220008000800 */
[----:B-1----:R-:W-:Y:S02]  /*63e0*/  UIMAD.WIDE.U32 UR8, UR38, UR12, URZ ;  /* 0x0000000c260872a5 */ /* 0x002fe4000f8e00ff */
[----:B------:R-:W-:Y:S02]  /*63f0*/  UIMAD.WIDE.U32 UR6, UR37, UR15, URZ ;  /* 0x0000000f250672a5 */ /* 0x000fe4000f8e00ff */
[----:B------:R-:W-:Y:S03]  /*6400*/  @!UP0 UISETP.NE.AND UP1, UPT, UR14, 0x1, UPT ;  /* 0x000000010e00888c */ /* 0x000fe6000bf25270 */
[----:B------:R-:W-:Y:S01]  /*6410*/  @!UP0 UMOV UR4, UR9 ;  /* 0x0000000900048c82 */ /* 0x000fe20008000000 */
[----:B---3--:R-:W-:Y:S02]  /*6420*/  @!UP0 UISETP.NE.AND UP2, UPT, UR5, 0x1, UPT ;  /* 0x000000010500888c */ /* 0x008fe4000bf45270 */
[----:B------:R-:W-:Y:S01]  /*6430*/  @!UP0 USHF.R.U32.HI UR4, URZ, UR13, UR4 ;  /* 0x0000000dff048299 */ /* 0x000fe20008011604 */
[----:B------:R-:W-:Y:S02]  /*6440*/  @!UP0 UMOV UR6, UR7 ;  /* 0x0000000700068c82 */ /* 0x000fe40008000000 */
[----:B----4-:R-:W-:Y:S02]  /*6450*/  @!UP0 USHF.R.U32.HI UR6, URZ, UR10, UR6 ;  /* 0x0000000aff068299 */ /* 0x010fe40008011606 */
[----:B------:R-:W-:Y:S02]  /*6460*/  @!UP0 USEL UR7, UR38, UR4, !UP2 ;  /* 0x0000000426078287 */ /* 0x000fe4000d000000 */
[----:B------:R-:W-:Y:S04]  /*6470*/  @!UP0 USEL UR6, UR37, UR6, !UP1 ;  /* 0x0000000625068287 */ /* 0x000fe8000c800000 */
[----:B------:R-:W-:Y:S02]  /*6480*/  @!UP0 UIADD3 UR4, UPT, UPT, -UR7, UR6, URZ ;  /* 0x0000000607048290 */ /* 0x000fe4000fffe1ff */
[----:B------:R-:W-:Y:S02]  /*6490*/  @!UP0 UIADD3 UR6, UPT, UPT, UR7, -UR6, URZ ;  /* 0x8000000607068290 */ /* 0x000fe4000fffe0ff */
[----:B------:R-:W-:Y:S02]  /*64a0*/  @!UP0 UIMAD UR38, UR4, UR5, UR38 ;  /* 0x00000005042682a4 */ /* 0x000fe4000f8e0226 */
[----:B------:R-:W-:Y:S02]  /*64b0*/  @!UP0 UIMAD UR37, UR6, UR14, UR37 ;  /* 0x0000000e062582a4 */ /* 0x000fe4000f8e0225 */
[----:B------:R-:W-:Y:S09]  /*64c0*/  ULOP3.LUT UP0, URZ, UR60, 0x90, URZ, 0xc0, !UPT ;  /* 0x000000903cff7892 */ /* 0x000ff2000f80c0ff */
[----:B------:R-:W-:Y:S05]  /*64d0*/  BRA.U !UP0, `(.L_x_109) ;  /* 0x0000000108407547 */ /* 0x000fea000b800000 */
[----:B------:R-:W1:Y:S01]  /*64e0*/  LDCU.64 UR8, c[0x4][0x80] ;  /* 0x01001000ff0877ac */ /* 0x000e620008000a00 */
[----:B------:R-:W-:Y:S01]  /*64f0*/  MOV R3, 0x0 ;  /* 0x0000000000037802 */ /* 0x000fe20000000f00 */
[----:B------:R-:W-:Y:S02]  /*6500*/  HFMA2 R12, -RZ, RZ, 0, 5.9604644775390625e-08 ;  /* 0x00000001ff0c7431 */ /* 0x000fe400000001ff */
[----:B------:R-:W-:Y:S02]  /*6510*/  IMAD.MOV.U32 R8, RZ, RZ, 0x70 ;  /* 0x00000070ff087424 */ /* 0x000fe400078e00ff */
[----:B------:R-:W-:Y:S01]  /*6520*/  IMAD.MOV.U32 R13, RZ, RZ, RZ ;  /* 0x000000ffff0d7224 */ /* 0x000fe200078e00ff */
[----:B------:R-:W3:Y:S01]  /*6530*/  LDCU.64 UR6, c[0x4][0x88] ;  /* 0x01001100ff0677ac */ /* 0x000ee20008000a00 */
[----:B------:R-:W4:Y:S01]  /*6540*/  LDC.64 R2, c[0x4][R3] ;  /* 0x0100000003027b82 */ /* 0x000f220000000a00 */
[----:B------:R-:W2:Y:S01]  /*6550*/  LDCU.64 UR4, c[0x4][0x8] ;  /* 0x01000100ff0477ac */ /* 0x000ea20008000a00 */
[----:B-1----:R-:W-:Y:S01]  /*6560*/  MOV R5, UR9 ;  /* 0x0000000900057c02 */ /* 0x002fe20008000f00 */
[----:B------:R-:W-:Y:S01]  /*6570*/  IMAD.U32 R4, RZ, RZ, UR8 ;  /* 0x00000008ff047e24 */ /* 0x000fe2000f8e00ff */
[----:B---3--:R-:W-:Y:S01]  /*6580*/  MOV R7, UR7 ;  /* 0x0000000700077c02 */ /* 0x008fe20008000f00 */
[----:B------:R-:W-:Y:S01]  /*6590*/  IMAD.U32 R6, RZ, RZ, UR6 ;  /* 0x00000006ff067e24 */ /* 0x000fe2000f8e00ff */
[----:B--2---:R-:W-:Y:S01]  /*65a0*/  MOV R11, UR5 ;  /* 0x00000005000b7c02 */ /* 0x004fe20008000f00 */
[----:B------:R-:W-:Y:S02]  /*65b0*/  IMAD.U32 R10, RZ, RZ, UR4 ;  /* 0x00000004ff0a7e24 */ /* 0x000fe4000f8e00ff */
[----:B------:R-:W-:Y:S07]  /*65c0*/  LEPC R20, `(.L_x_109) ;  /* 0x000000001014794e */ /* 0x000fee0000000000 */
[----:B----45:R-:W-:Y:S05]  /*65d0*/  CALL.ABS.NOINC R2 ;  /* 0x0000000002007343 */ /* 0x030fea0003c00000 */
.L_x_109:
[----:B------:R-:W-:Y:S01]  /*65e0*/  LOP3.LUT P0, RZ, R98, 0x90, RZ, 0xc0, !PT ;  /* 0x0000009062ff7812 */ /* 0x000fe2000780c0ff */
[----:B------:R-:W-:Y:S11]  /*65f0*/  BSSY.RECONVERGENT B6, `(.L_x_110) ;  /* 0x0000013000067945 */ /* 0x000ff60003800200 */
[----:B------:R-:W-:Y:S01]  /*6600*/  @!UPT UIADD3 URZ, UPT, UPT, URZ, URZ, URZ ;  /* 0x000000fffffff290 */ /* 0x000fe2000fffe0ff */
[----:B------:R-:W-:Y:S05]  /*6610*/  @!P0 BRA `(.L_x_111) ;  /* 0x0000000000408947 */ /* 0x000fea0003800000 */
        /* <DEDUP_REMOVED lines=16> */
.L_x_111:
[----:B------:R-:W-:Y:S05]  /*6720*/  BSYNC.RECONVERGENT B6 ;  /* 0x0000000000067941 */ /* 0x000fea0003800200 */
.L_x_110:
[----:B------:R-:W-:Y:S02]  /*6730*/  ISETP.NE.U32.AND P0, PT, RZ, UR56, PT ;  /* 0x00000038ff007c0c */ /* 0x000fe4000bf05070 */
[C---:B------:R-:W-:Y:S02]  /*6740*/  ISETP.NE.U32.AND P4, PT, R86.reuse, RZ, PT ;  /* 0x000000ff5600720c */ /* 0x040fe40003f85070 */
[----:B------:R-:W-:Y:S02]  /*6750*/  ISETP.NE.U32.AND P1, PT, R86, RZ, PT ;  /* 0x000000ff5600720c */ /* 0x000fe40003f25070 */
[----:B------:R-:W-:Y:S02]  /*6760*/  ISETP.NE.AND.EX P0, PT, RZ, UR57, PT, P0 ;  /* 0x00000039ff007c0c */ /* 0x000fe4000bf05300 */
[C---:B------:R-:W-:Y:S02]  /*6770*/  ISETP.NE.AND.EX P4, PT, R87.reuse, RZ, PT, P4 ;  /* 0x000000ff5700720c */ /* 0x040fe40003f85340 */
[----:B------:R-:W-:Y:S02]  /*6780*/  ISETP.NE.AND.EX P1, PT, R87, RZ, P0, P1 ;  /* 0x000000ff5700720c */ /* 0x000fe40000725310 */
[----:B------:R-:W-:Y:S02]  /*6790*/  ISETP.NE.U32.AND P5, PT, R82, RZ, PT ;  /* 0x000000ff5200720c */ /* 0x000fe40003fa5070 */
[----:B------:R-:W-:Y:S02]  /*67a0*/  ISETP.NE.U32.AND P2, PT, RZ, UR56, PT ;  /* 0x00000038ff007c0c */ /* 0x000fe4000bf45070 */
[----:B------:R-:W-:Y:S02]  /*67b0*/  PLOP3.LUT P0, PT, PT, PT, PT, 0x8, 0x80 ;  /* 0x000000000080781c */ /* 0x000fe40003f0e170 */
[----:B------:R-:W-:Y:S02]  /*67c0*/  ISETP.NE.AND.EX P5, PT, R83, RZ, PT, P5 ;  /* 0x000000ff5300720c */ /* 0x000fe40003fa5350 */
[----:B------:R-:W-:Y:S03]  /*67d0*/  ISETP.NE.AND.EX P2, PT, RZ, UR57, PT, P2 ;  /* 0x00000039ff007c0c */ /* 0x000fe6000bf45320 */
[----:B------:R-:W-:Y:S01]  /*67e0*/  @!P1 PLOP3.LUT P0, PT, P4, PT, PT, 0x80, 0x8 ;  /* 0x000000000008981c */ /* 0x000fe2000270f070 */
[----:B------:R-:W-:Y:S01]  /*67f0*/  @!UPT UIADD3 URZ, UPT, UPT, URZ, URZ, URZ ;  /* 0x000000fffffff290 */ /* 0x000fe2000fffe0ff */
[----:B------:R-:W-:Y:S11]  /*6800*/  @!P4 BRA `(.L_x_112) ;  /* 0x000000000030c947 */ /* 0x000ff60003800000 */
[----:B------:R-:W-:Y:S01]  /*6810*/  ISETP.NE.U32.AND P3, PT, R84, RZ, PT ;  /* 0x000000ff5400720c */ /* 0x000fe20003f65070 */
[----:B------:R-:W1:Y:S01]  /*6820*/  LDCU.64 UR4, c[0x0][0x358] ;  /* 0x00006b00ff0477ac */ /* 0x000e620008000a00 */
[----:B------:R-:W-:Y:S02]  /*6830*/  IMAD.MOV.U32 R90, RZ, RZ, 0x1 ;  /* 0x00000001ff5a7424 */ /* 0x000fe400078e00ff */
[----:B------:R-:W-:Y:S11]  /*6840*/  ISETP.NE.AND.EX P3, PT, R85, RZ, PT, P3 ;  /* 0x000000ff5500720c */ /* 0x000ff60003f65330 */
[----:B------:R-:W-:Y:S02]  /*6850*/  @!UPT UIADD3 URZ, UPT, UPT, URZ, URZ, URZ ;  /* 0x000000fffffff290 */ /* 0x000fe4000fffe0ff */
[----:B------:R-:W3:Y:S01]  /*6860*/  @P3 LDC.64 R2, c[0x0][0x888] ;  /* 0x00022200ff023b82 */ /* 0x000ee20000000a00 */
[----:B--2---:R-:W-:Y:S04]  /*6870*/  @P3 IMAD R0, R86, UR36, RZ ;  /* 0x0000002456003c24 */ /* 0x004fe8000f8e02ff */
[----:B---3--:R-:W-:Y:S04]  /*6880*/  @P3 IMAD.WIDE R2, R0, 0x4, R2 ;  /* 0x0000000400023825 */ /* 0x008fe800078e0202 */
[----:B------:R-:W-:Y:S01]  /*6890*/  HFMA2 R0, -RZ, RZ, 0, 5.9604644775390625e-08 ;  /* 0x00000001ff007431 */ /* 0x000fe200000001ff */
[----:B-1---5:R1:W5:Y:S04]  /*68a0*/  @P3 LDG.E R41, desc[UR4][R2.64] ;  /* 0x0000000402293981 */ /* 0x022368000c1e1900 */
[----:B------:R-:W-:Y:S01]  /*68b0*/  @!P3 PRMT R90, R0, 0x7610, R90 ;  /* 0x00007610005ab816 */ /* 0x000fe2000000005a */
[----:B-1----:R-:W3:Y:S06]  /*68c0*/  @!P3 LDC R41, c[0x0][0x880] ;  /* 0x00022000ff29bb82 */ /* 0x002eec0000000800 */
.L_x_112:
[----:B------:R-:W-:Y:S05]  /*68d0*/  @!P5 BRA `(.L_x_113) ;  /* 0x000000000024d947 */ /* 0x000fea0003800000 */
[----:B------:R-:W-:Y:S01]  /*68e0*/  ISETP.NE.U32.AND P3, PT, R80, RZ, PT ;  /* 0x000000ff5000720c */ /* 0x000fe20003f65070 */
[----:B------:R-:W1:Y:S03]  /*68f0*/  LDCU.64 UR4, c[0x0][0x358] ;  /* 0x00006b00ff0477ac */ /* 0x000e660008000a00 */
[----:B------:R-:W-:Y:S11]  /*6900*/  ISETP.NE.AND.EX P3, PT, R81, RZ, PT, P3 ;  /* 0x000000ff5100720c */ /* 0x000ff60003f65330 */
[----:B------:R-:W-:Y:S02]  /*6910*/  @!UPT UIADD3 URZ, UPT, UPT, URZ, URZ, URZ ;  /* 0x000000fffffff290 */ /* 0x000fe4000fffe0ff */
[----:B------:R-:W4:Y:S01]  /*6920*/  @P3 LDC.64 R2, c[0x0][0x8a8] ;  /* 0x00022a00ff023b82 */ /* 0x000f220000000a00 */
[----:B--2---:R-:W-:Y:S04]  /*6930*/  @P3 IMAD R0, R82, UR36, RZ ;  /* 0x0000002452003c24 */ /* 0x004fe8000f8e02ff */
[----:B----4-:R-:W-:Y:S05]  /*6940*/  @P3 IMAD.WIDE R2, R0, 0x4, R2 ;  /* 0x0000000400023825 */ /* 0x010fea00078e0202 */
[----:B-1---5:R1:W5:Y:S02]  /*6950*/  @P3 LDG.E R38, desc[UR4][R2.64] ;  /* 0x0000000402263981 */ /* 0x022364000c1e1900 */
[----:B-1----:R-:W4:Y:S02]  /*6960*/  @!P3 LDC R38, c[0x0][0x8a0] ;  /* 0x00022800ff26bb82 */ /* 0x002f240000000800 */
.L_x_113:
[----:B---3-5:R-:W-:Y:S01]  /*6970*/  FSETP.NEU.AND P3, PT, R41, RZ, PT ;  /* 0x000000ff2900720b */ /* 0x028fe20003f6d000 */
[----:B------:R-:W-:Y:S01]  /*6980*/  BSSY B1, `(.L_x_114) ;  /* 0x0000040000017945 */ /* 0x000fe20003800000 */
[----:B------:R-:W-:Y:S01]  /*6990*/  SEL R7, RZ, 0xffffffff, P2 ;  /* 0xffffffffff077807 */ /* 0x000fe20001000000 */
[----:B------:R-:W-:Y:S01]  /*69a0*/  IMAD.MOV.U32 R71, RZ, RZ, 0x1 ;  /* 0x00000001ff477424 */ /* 0x000fe200078e00ff */
[----:B--2---:R-:W-:Y:S01]  /*69b0*/  @!P1 SEL R0, RZ, 0xffffffff, P3 ;  /* 0xffffffffff009807 */ /* 0x004fe20001800000 */
[----:B------:R-:W-:Y:S01]  /*69c0*/  IMAD R39, R36, 0x40, R37 ;  /* 0x0000004024277824 */ /* 0x000fe200078e0225 */
[----:B------:R-:W-:Y:S02]  /*69d0*/  LOP3.LUT P2, RZ, R90, 0xff, RZ, 0xc0, !PT ;  /* 0x000000ff5aff7812 */ /* 0x000fe4000784c0ff */
[----:B------:R-:W-:Y:S02]  /*69e0*/  CS2R R78, SRZ ;  /* 0x00000000004e7805 */ /* 0x000fe4000001ff00 */
[----:B------:R-:W-:Y:S02]  /*69f0*/  LEA R3, R95, UR44, 0x3 ;  /* 0x0000002c5f037c11 */ /* 0x000fe4000f8e18ff */
[----:B------:R-:W-:Y:S02]  /*6a00*/  CS2R R76, SRZ ;  /* 0x00000000004c7805 */ /* 0x000fe4000001ff00 */
[----:B------:R-:W-:Y:S02]  /*6a10*/  @P0 SEL R0, R7, R0, !P2 ;  /* 0x0000000007000207 */ /* 0x000fe40005000000 */
[----:B------:R-:W-:Y:S02]  /*6a20*/  CS2R R74, SRZ ;  /* 0x00000000004a7805 */ /* 0x000fe4000001ff00 */
[----:B------:R-:W-:Y:S02]  /*6a30*/  LEA R92, R36, UR44, 0x3 ;  /* 0x0000002c245c7c11 */ /* 0x000fe4000f8e18ff */
[----:B------:R-:W-:Y:S02]  /*6a40*/  CS2R R72, SRZ ;  /* 0x0000000000487805 */ /* 0x000fe4000001ff00 */
[----:B------:R-:W-:Y:S02]  /*6a50*/  @!P1 LOP3.LUT R0, R0, 0x1, RZ, 0xc0, !PT ;  /* 0x0000000100009812 */ /* 0x000fe400078ec0ff */
[----:B------:R-:W-:Y:S02]  /*6a60*/  SHF.L.U32 R5, R97, 0x1f, RZ ;  /* 0x0000001f61057819 */ /* 0x000fe400000006ff */
[----:B------:R-:W-:Y:S02]  /*6a70*/  ISETP.NE.U32.OR P6, PT, R0, 0x1, P1 ;  /* 0x000000010000780c */ /* 0x000fe40000fc5470 */
[----:B------:R-:W-:Y:S02]  /*6a80*/  SEL R0, RZ, 0xffffffff, P3 ;  /* 0xffffffffff007807 */ /* 0x000fe40001800000 */
[----:B------:R-:W-:Y:S02]  /*6a90*/  P2R R100, PR, RZ, 0x40 ;  /* 0x00000040ff647803 */ /* 0x000fe40000000000 */
[----:B------:R-:W-:Y:S04]  /*6aa0*/  @P4 SEL R0, R7, R0, !P2 ;  /* 0x0000000007004207 */ /* 0x000fe80005000000 */
[----:B------:R-:W-:Y:S03]  /*6ab0*/  LOP3.LUT R0, R0, 0x1, RZ, 0xc0, !PT ;  /* 0x0000000100007812 */ /* 0x000fe600078ec0ff */
[----:B------:R-:W-:Y:S02]  /*6ac0*/  @P6 SHF.L.U32 R2, R94, 0x1f, RZ ;  /* 0x0000001f5e026819 */ /* 0x000fe400000006ff */
[----:B------:R-:W-:Y:S02]  /*6ad0*/  ISETP.NE.U32.AND P5, PT, R0, 0x1, PT ;  /* 0x000000010000780c */ /* 0x000fe40003fa5070 */
[----:B------:R-:W1:Y:S02]  /*6ae0*/  @P6 SYNCS.PHASECHK.TRANS64.TRYWAIT P1, [R3+URZ+0xd0], R2 ;  /* 0x0000d002030065a7 */ /* 0x000e6400080211ff */
[----:B------:R-:W-:Y:S01]  /*6af0*/  P2R R105, PR, RZ, 0x20 ;  /* 0x00000020ff697803 */ /* 0x000fe20000000000 */
[----:B------:R2:W3:Y:S01]  /*6b00*/  SYNCS.PHASECHK.TRANS64.TRYWAIT P0, [R92+URZ+0x120], R5 ;  /* 0x000120055c0075a7 */ /* 0x0004e200080011ff */
[----:B-1----:R-:W-:Y:S01]  /*6b10*/  @P6 SEL R71, RZ, 0x1, !P1 ;  /* 0x00000001ff476807 */ /* 0x002fe20004800000 */
[----:B--2---:R-:W-:Y:S06]  /*6b20*/  @!P6 BRA `(.L_x_115) ;  /* 0x000000000094e947 */ /* 0x004fec0003800000 */
[----:B------:R-:W-:Y:S01]  /*6b30*/  @P5 IMAD R4, R95, 0x1000, R88 ;  /* 0x000010005f045824 */ /* 0x000fe200078e0258 */
[----:B------:R-:W-:Y:S01]  /*6b40*/  LOP3.LUT P6, RZ, R89, 0x80, RZ, 0xc0, !PT ;  /* 0x0000008059ff7812 */ /* 0x000fe200078cc0ff */
[----:B------:R-:W-:Y:S01]  /*6b50*/  BSSY B0, `(.L_x_116) ;  /* 0x0000010000007945 */ /* 0x000fe20003800000 */
[----:B------:R-:W-:Y:S01]  /*6b60*/  ISETP.NE.AND P2, PT, R71, RZ, PT ;  /* 0x000000ff4700720c */ /* 0x000fe20003f45270 */
[----:B------:R-:W-:Y:S01]  /*6b70*/  @P5 VIADD R2, R4, UR44 ;  /* 0x0000002c04025c36 */ /* 0x000fe20008000000 */
[----:B------:R-:W-:Y:S02]  /*6b80*/  PLOP3.LUT P1, PT, PT, PT, PT, 0x8, 0x80 ;  /* 0x000000000080781c */ /* 0x000fe40003f2e170 */
[----:B------:R-:W-:Y:S02]  /*6b90*/  CS2R R74, SRZ ;  /* 0x00000000004a7805 */ /* 0x000fe4000001ff00 */
[----:B------:R-:W-:Y:S01]  /*6ba0*/  @P5 PLOP3.LUT P1, PT, P6, PT, PT, 0x80, 0x8 ;  /* 0x000000000008581c */ /* 0x000fe2000372f070 */
[C---:B------:R-:W-:Y:S01]  /*6bb0*/  @P5 VIADD R0, R2.reuse, 0x200 ;  /* 0x0000020002005836 */ /* 0x040fe20000000000 */
[----:B------:R-:W-:Y:S01]  /*6bc0*/  CS2R R72, SRZ ;  /* 0x0000000000487805 */ /* 0x000fe2000001ff00 */
[----:B------:R-:W-:Y:S01]  /*6bd0*/  @P5 VIADD R2, R2, 0x210 ;  /* 0x0000021002025836 */ /* 0x000fe20000000000 */
[----:B------:R-:W-:Y:S02]  /*6be0*/  CS2R R78, SRZ ;  /* 0x00000000004e7805 */ /* 0x000fe4000001ff00 */
[----:B------:R-:W-:Y:S07]  /*6bf0*/  CS2R R76, SRZ ;  /* 0x00000000004c7805 */ /* 0x000fee000001ff00 */
[----:B------:R-:W-:Y:S01]  /*6c00*/  @P1 VIADD R2, R0, 0xfffffff0 ;  /* 0xfffffff000021836 */ /* 0x000fe20000000000 */
[----:B------:R-:W-:Y:S06]  /*6c10*/  @P2 BRA `(.L_x_117) ;  /* 0x00000000000c2947 */ /* 0x000fec0003800000 */
[----:B------:R-:W-:Y:S04]  /*6c20*/  SHF.L.U32 R0, R94, 0x1f, RZ ;  /* 0x0000001f5e007819 */ /* 0x000fe800000006ff */
[----:B------:R-:W1:Y:S02]  /*6c30*/  SYNCS.PHASECHK.TRANS64.TRYWAIT P1, [R3+URZ+0xd0], R0 ;  /* 0x0000d000030075a7 */ /* 0x000e6400080211ff */
[----:B-1----:R-:W-:Y:S05]  /*6c40*/  @!P1 BRA `(.L_x_118) ;  /* 0x0000002800409947 */ /* 0x002fea0003800000 */
.L_x_117:
[----:B------:R-:W-:Y:S05]  /*6c50*/  BSYNC B0 ;  /* 0x0000000000007941 */ /* 0x000fea0003800000 */
.L_x_116:
[----:B------:R-:W-:Y:S01]  /*6c60*/  ISETP.NE.AND P1, PT, R105, RZ, PT ;  /* 0x000000ff6900720c */ /* 0x000fe20003f25270 */
[----:B-1----:R-:W-:Y:S02]  /*6c70*/  VIADD R3, R3, 0xe0 ;  /* 0x000000e003037836 */ /* 0x002fe40000000000 */
[----:B------:R-:W-:Y:S02]  /*6c80*/  IMAD.U32 R0, RZ, RZ, UR45 ;  /* 0x0000002dff007e24 */ /* 0x000fe4000f8e00ff */
[----:B------:R-:W-:Y:S03]  /*6c90*/  VIADD R95, R95, 0x1 ;  /* 0x000000015f5f7836 */ /* 0x000fe60000000000 */
[----:B------:R-:W-:Y:S05]  /*6ca0*/  PRMT R0, R0, 0x654, R3 ;  /* 0x0000065400007816 */ /* 0x000fea0000000003 */
[----:B------:R1:W2:Y:S04]  /*6cb0*/  @P1 LDS.128 R72, [R4+UR44+0x200] ;  /* 0x0002002c04481984 */ /* 0x0002a80008000c00 */
[----:B------:R1:W1:Y:S01]  /*6cc0*/  @P1 LDS.128 R76, [R2] ;  /* 0x00000000024c1984 */ /* 0x0002620000000c00 */
[C---:B------:R-:W-:Y:S01]  /*6cd0*/  ISETP.NE.AND P1, PT, R95.reuse, 0x2, PT ;  /* 0x000000025f00780c */ /* 0x040fe20003f25270 */
[----:B------:R-:W-:Y:S01]  /*6ce0*/  @!PT LDS RZ, [RZ] ;  /* 0x00000000fffff984 */ /* 0x000fe20000000800 */
[----:B------:R-:W-:Y:S01]  /*6cf0*/  @!PT LDS RZ, [RZ] ;  /* 0x00000000fffff984 */ /* 0x000fe20000000800 */
[----:B------:R-:W-:Y:S01]  /*6d00*/  @!PT LDS RZ, [RZ] ;  /* 0x00000000fffff984 */ /* 0x000fe20000000800 */
[----:B------:R-:W-:Y:S01]  /*6d10*/  @!PT LDS RZ, [RZ] ;  /* 0x00000000fffff984 */ /* 0x000fe20000000800 */
[----:B------:R5:W-:Y:S06]  /*6d20*/  MEMBAR.ALL.CTA ;  /* 0x0000000000007992 */ /* 0x000bec0000008000 */
[----:B-----5:R-:W5:Y:S01]  /*6d30*/  FENCE.VIEW.ASYNC.S ;  /* 0x00000000000073c6 */ /* 0x020f620000000000 */
[----:B------:R-:W-:Y:S02]  /*6d40*/  SEL R3, RZ, 0x1, P1 ;  /* 0x00000001ff037807 */ /* 0x000fe40000800000 */
[----:B------:R-:W-:Y:S02]  /*6d50*/  SEL R95, R95, RZ, P1 ;  /* 0x000000ff5f5f7207 */ /* 0x000fe40000800000 */
[----:B------:R-:W-:Y:S01]  /*6d60*/  LOP3.LUT R94, R94, R3, RZ, 0x3c, !PT ;  /* 0x000000035e5e7212 */ /* 0x000fe200078e3cff */
[----:B-----5:R1:W-:Y:S06]  /*6d70*/  SYNCS.ARRIVE.TRANS64.RED.A1T0 RZ, [R0+URZ], RZ ;  /* 0x000000ff00ff79a7 */ /* 0x0203ec00081004ff */
.L_x_115:
[----:B------:R-:W-:Y:S05]  /*6d80*/  BSYNC B1 ;  /* 0x0000000000017941 */ /* 0x000fea0003800000 */
.L_x_114:
[----:B-1----:R-:W-:Y:S04]  /*6d90*/  SHF.R.U32.HI R0, RZ, 0x15, R39 ;  /* 0x00000015ff007819 */ /* 0x002fe80000011627 */
[----:B------:R-:W-:Y:S01]  /*6da0*/  LOP3.LUT P1, RZ, R0, 0x3, R91, 0x48, !PT ;  /* 0x0000000300ff7812 */ /* 0x000fe2000782485b */
[----:B------:R-:W-:Y:S01]  /*6db0*/  @!UPT UIADD3 URZ, UPT, UPT, URZ, URZ, URZ ;  /* 0x000000fffffff290 */ /* 0x000fe2000fffe0ff */
[----:B---3--:R-:W-:Y:S11]  /*6dc0*/  @P0 BRA `(.L_x_119) ;  /* 0x0000000000080947 */ /* 0x008ff60003800000 */
[----:B------:R-:W1:Y:S02]  /*6dd0*/  SYNCS.PHASECHK.TRANS64.TRYWAIT P0, [R92+URZ+0x120], R5 ;  /* 0x000120055c0075a7 */ /* 0x000e6400080011ff */
[----:B-1----:R-:W-:Y:S05]  /*6de0*/  @!P0 BRA `(.L_x_120) ;  /* 0x0000002400ec8947 */ /* 0x002fea0003800000 */
.L_x_119:
[----:B------:R-:W-:Y:S05]  /*6df0*/  @!P1 BRA `(.L_x_121) ;  /* 0x0000000000409947 */ /* 0x000fea0003800000 */
[----:B------:R-:W1:Y:S01]  /*6e00*/  LDCU.64 UR8, c[0x4][0x70] ;  /* 0x01000e00ff0877ac */ /* 0x000e620008000a00 */
[----:B------:R-:W-:Y:S01]  /*6e10*/  MOV R3, 0x0 ;  /* 0x0000000000037802 */ /* 0x000fe20000000f00 */
[----:B------:R-:W-:Y:S02]  /*6e20*/  HFMA2 R12, -RZ, RZ, 0, 5.9604644775390625e-08 ;  /* 0x00000001ff0c7431 */ /* 0x000fe400000001ff */
[----:B------:R-:W-:Y:S02]  /*6e30*/  IMAD.MOV.U32 R8, RZ, RZ, 0x192 ;  /* 0x00000192ff087424 */ /* 0x000fe400078e00ff */
[----:B------:R-:W-:Y:S01]  /*6e40*/  IMAD.MOV.U32 R13, RZ, RZ, RZ ;  /* 0x000000ffff0d7224 */ /* 0x000fe200078e00ff */
[----:B------:R-:W3:Y:S01]  /*6e50*/  LDCU.64 UR6, c[0x4][0x78] ;  /* 0x01000f00ff0677ac */ /* 0x000ee20008000a00 */
[----:B------:R-:W2:Y:S01]  /*6e60*/  LDC.64 R2, c[0x4][R3] ;  /* 0x0100000003027b82 */ /* 0x000ea20000000a00 */
[----:B------:R-:W5:Y:S01]  /*6e70*/  LDCU.64 UR4, c[0x4][0x10] ;  /* 0x01000200ff0477ac */ /* 0x000f620008000a00 */
[----:B-1----:R-:W-:Y:S01]  /*6e80*/  MOV R5, UR9 ;  /* 0x0000000900057c02 */ /* 0x002fe20008000f00 */
[----:B------:R-:W-:Y:S01]  /*6e90*/  IMAD.U32 R4, RZ, RZ, UR8 ;  /* 0x00000008ff047e24 */ /* 0x000fe2000f8e00ff */
[----:B---3--:R-:W-:Y:S01]  /*6ea0*/  MOV R7, UR7 ;  /* 0x0000000700077c02 */ /* 0x008fe20008000f00 */
[----:B------:R-:W-:Y:S01]  /*6eb0*/  IMAD.U32 R6, RZ, RZ, UR6 ;  /* 0x00000006ff067e24 */ /* 0x000fe2000f8e00ff */
[----:B-----5:R-:W-:Y:S01]  /*6ec0*/  MOV R11, UR5 ;  /* 0x00000005000b7c02 */ /* 0x020fe20008000f00 */
[----:B------:R-:W-:Y:S02]  /*6ed0*/  IMAD.U32 R10, RZ, RZ, UR4 ;  /* 0x00000004ff0a7e24 */ /* 0x000fe4000f8e00ff */
[----:B------:R-:W-:Y:S07]  /*6ee0*/  LEPC R20, `(.L_x_121) ;  /* 0x000000001014794e */ /* 0x000fee0000000000 */
[----:B--2-4-:R-:W-:Y:S05]  /*6ef0*/  CALL.ABS.NOINC R2 ;  /* 0x0000000002007343 */ /* 0x014fea0003c00000 */
.L_x_121:
[-C--:B--2---:R-:W-:Y:S01]  /*6f00*/  F2FP.F16.E4M3.UNPACK_B R42, R72.reuse ;  /* 0x00000048ff2a723e */ /* 0x084fe200020006ff */
[----:B------:R-:W-:Y:S05]  /*6f10*/  WARPSYNC.ALL ;  /* 0x0000000000007948 */ /* 0x000fea0003800000 */
[----:B------:R-:W-:Y:S01]  /*6f20*/  R2UR UR4, R39 ;  /* 0x00000000270472ca */ /* 0x000fe200000e0000 */
[--C-:B------:R-:W-:Y:S01]  /*6f30*/  HADD2.F32 R40, -RZ, R42.reuse.H0_H0 ;  /* 0x2000002aff287230 */ /* 0x100fe20000004100 */
[----:B------:R-:W-:Y:S01]  /*6f40*/  F2FP.F16.E4M3.UNPACK_B R43, R72.H1 ;  /* 0x00000048ff2b723e */ /* 0x000fe200030006ff */
[----:B------:R-:W-:Y:S01]  /*6f50*/  HADD2.F32 R42, -RZ, R42.H1_H1 ;  /* 0x3000002aff2a7230 */ /* 0x000fe20000004100 */
[-C--:B------:R-:W-:Y:S01]  /*6f60*/  F2FP.F16.E4M3.UNPACK_B R45, R73.reuse ;  /* 0x00000049ff2d723e */ /* 0x080fe200020006ff */
[----:B------:R-:W-:Y:S01]  /*6f70*/  BSSY.RECONVERGENT B0, `(.L_x_122) ;  /* 0x000009f000007945 */ /* 0x000fe20003800200 */
[----:B------:R-:W-:Y:S01]  /*6f80*/  F2FP.F16.E4M3.UNPACK_B R47, R73.H1 ;  /* 0x00000049ff2f723e */ /* 0x000fe200030006ff */
[--C-:B------:R-:W-:Y:S01]  /*6f90*/  HADD2.F32 R44, -RZ, R43.reuse.H0_H0 ;  /* 0x2000002bff2c7230 */ /* 0x100fe20000004100 */
[-C--:B------:R-:W-:Y:S01]  /*6fa0*/  F2FP.F16.E4M3.UNPACK_B R49, R74.reuse ;  /* 0x0000004aff31723e */ /* 0x080fe200020006ff */
[----:B------:R-:W-:Y:S01]  /*6fb0*/  HADD2.F32 R46, -RZ, R43.H1_H1 ;  /* 0x3000002bff2e7230 */ /* 0x000fe20000004100 */
[----:B------:R-:W-:Y:S01]  /*6fc0*/  F2FP.F16.E4M3.UNPACK_B R51, R74.H1 ;  /* 0x0000004aff33723e */ /* 0x000fe200030006ff */
[--C-:B------:R-:W-:Y:S01]  /*6fd0*/  HADD2.F32 R43, -RZ, R45.reuse.H0_H0 ;  /* 0x2000002dff2b7230 */ /* 0x100fe20000004100 */
[-C--:B------:R-:W-:Y:S01]  /*6fe0*/  F2FP.F16.E4M3.UNPACK_B R53, R75.reuse ;  /* 0x0000004bff35723e */ /* 0x080fe200020006ff */
[----:B-1----:R-:W4:Y:S01]  /*6ff0*/  LDTM.x32 R4, tmem[UR4] ;  /* 0x00000004000479ee */ /* 0x002f2200082c0000 */
[----:B------:R-:W-:Y:S01]  /*7000*/  F2FP.F16.E4M3.UNPACK_B R55, R75.H1 ;  /* 0x0000004bff37723e */ /* 0x000fe200030006ff */
[----:B------:R-:W-:Y:S01]  /*7010*/  HADD2.F32 R48, -RZ, R45.H1_H1 ;  /* 0x3000002dff307230 */ /* 0x000fe20000004100 */
[-C--:B------:R-:W-:Y:S01]  /*7020*/  F2FP.F16.E4M3.UNPACK_B R57, R76.reuse ;  /* 0x0000004cff39723e */ /* 0x080fe200020006ff */
[----:B------:R-:W-:Y:S01]  /*7030*/  HADD2.F32 R52, -RZ, R49.H1_H1 ;  /* 0x30000031ff347230 */ /* 0x000fe20000004100 */
[----:B------:R-:W-:Y:S01]  /*7040*/  ISETP.NE.AND P6, PT, R100, RZ, PT ;  /* 0x000000ff6400720c */ /* 0x000fe20003fc5270 */
[----:B------:R-:W-:Y:S01]  /*7050*/  HADD2.F32 R56, -RZ, R53.H1_H1 ;  /* 0x30000035ff387230 */ /* 0x000fe20000004100 */
[----:B------:R-:W-:Y:S01]  /*7060*/  MOV R104, 0x10 ;  /* 0x0000001000687802 */ /* 0x000fe20000000f00 */
[----:B------:R-:W-:Y:S01]  /*7070*/  HADD2.F32 R60, -RZ, R57.H1_H1 ;  /* 0x30000039ff3c7230 */ /* 0x000fe20000004100 */
[----:B------:R-:W-:Y:S01]  /*7080*/  IADD3 R107, PT, PT, R88, UR44, RZ ;  /* 0x0000002c586b7c10 */ /* 0x000fe2000fffe0ff */
[--C-:B------:R-:W-:Y:S01]  /*7090*/  HADD2.F32 R45, -RZ, R47.reuse.H0_H0 ;  /* 0x2000002fff2d7230 */ /* 0x100fe20000004100 */
[----:B------:R-:W-:Y:S01]  /*70a0*/  LOP3.LUT P5, RZ, R89, 0x80, RZ, 0xc0, !PT ;  /* 0x0000008059ff7812 */ /* 0x000fe200078ac0ff */
[----:B------:R-:W-:Y:S01]  /*70b0*/  HADD2.F32 R50, -RZ, R47.H1_H1 ;  /* 0x3000002fff327230 */ /* 0x000fe20000004100 */
[----:B------:R-:W-:Y:S01]  /*70c0*/  F2FP.F16.E4M3.UNPACK_B R59, R76.H1 ;  /* 0x0000004cff3b723e */ /* 0x000fe200030006ff */
[----:B------:R-:W-:Y:S01]  /*70d0*/  HADD2.F32 R47, -RZ, R49.H0_H0 ;  /* 0x20000031ff2f7230 */ /* 0x000fe20000004100 */
[----:B------:R-:W-:Y:S01]  /*70e0*/  SEL R106, R104, 0xfffffff0, !P5 ;  /* 0xfffffff0686a7807 */ /* 0x000fe20006800000 */
[--C-:B------:R-:W-:Y:S01]  /*70f0*/  HADD2.F32 R49, -RZ, R51.reuse.H0_H0 ;  /* 0x20000033ff317230 */ /* 0x100fe20000004100 */
[-C--:B------:R-:W-:Y:S01]  /*7100*/  F2FP.F16.E4M3.UNPACK_B R61, R77.reuse ;  /* 0x0000004dff3d723e */ /* 0x080fe200020006ff */
[----:B------:R-:W-:Y:S01]  /*7110*/  HADD2.F32 R54, -RZ, R51.H1_H1 ;  /* 0x30000033ff367230 */ /* 0x000fe20000004100 */
[----:B------:R-:W-:Y:S01]  /*7120*/  IADD3 R104, PT, PT, R107, R106, RZ ;  /* 0x0000006a6b687210 */ /* 0x000fe20007ffe0ff */
[----:B------:R-:W-:Y:S01]  /*7130*/  HADD2.F32 R51, -RZ, R53.H0_H0 ;  /* 0x20000035ff337230 */ /* 0x000fe20000004100 */
[----:B------:R-:W-:Y:S01]  /*7140*/  F2FP.F16.E4M3.UNPACK_B R63, R77.H1 ;  /* 0x0000004dff3f723e */ /* 0x000fe200030006ff */
[----:B------:R-:W-:Y:S01]  /*7150*/  HADD2.F32 R64, -RZ, R61.H1_H1 ;  /* 0x3000003dff407230 */ /* 0x000fe20000004100 */
[----:B------:R-:W-:Y:S01]  /*7160*/  F2FP.F16.E4M3.UNPACK_B R65, R78 ;  /* 0x0000004eff41723e */ /* 0x000fe200020006ff */
[C---:B----4-:R-:W-:Y:S01]  /*7170*/  FMUL R0, R38.reuse, R4 ;  /* 0x0000000426007220 */ /* 0x050fe20000400000 */
[C---:B------:R-:W-:Y:S01]  /*7180*/  FMUL R2, R38.reuse, R5 ;  /* 0x0000000526027220 */ /* 0x040fe20000400000 */
[C---:B------:R-:W-:Y:S01]  /*7190*/  FMUL R4, R38.reuse, R8 ;  /* 0x0000000826047220 */ /* 0x040fe20000400000 */
[C---:B------:R-:W-:Y:S01]  /*71a0*/  FMUL R5, R38.reuse, R9 ;  /* 0x0000000926057220 */ /* 0x040fe20000400000 */
[C---:B------:R-:W-:Y:S01]  /*71b0*/  FFMA R0, R41.reuse, R40, R0 ;  /* 0x0000002829007223 */ /* 0x040fe20000000000 */
[C---:B------:R-:W-:Y:S01]  /*71c0*/  FFMA R2, R41.reuse, R42, R2 ;  /* 0x0000002a29027223 */ /* 0x040fe20000000002 */
[C---:B------:R-:W-:Y:S01]  /*71d0*/  FMUL R8, R38.reuse, R12 ;  /* 0x0000000c26087220 */ /* 0x040fe20000400000 */
[C---:B------:R-:W-:Y:S01]  /*71e0*/  FMUL R9, R38.reuse, R13 ;  /* 0x0000000d26097220 */ /* 0x040fe20000400000 */
[C---:B------:R-:W-:Y:S01]  /*71f0*/  FMUL R12, R38.reuse, R16 ;  /* 0x00000010260c7220 */ /* 0x040fe20000400000 */
[C---:B------:R-:W-:Y:S01]  /*7200*/  FMUL R13, R38.reuse, R17 ;  /* 0x00000011260d7220 */ /* 0x040fe20000400000 */
[C---:B------:R-:W-:Y:S01]  /*7210*/  FMUL R16, R38.reuse, R20 ;  /* 0x0000001426107220 */ /* 0x040fe20000400000 */
[C---:B------:R-:W-:Y:S01]  /*7220*/  FMUL R17, R38.reuse, R21 ;  /* 0x0000001526117220 */ /* 0x040fe20000400000 */
[C---:B------:R-:W-:Y:S01]  /*7230*/  FMUL R20, R38.reuse, R24 ;  /* 0x0000001826147220 */ /* 0x040fe20000400000 */
[C---:B------:R-:W-:Y:S01]  /*7240*/  FMUL R21, R38.reuse, R25 ;  /* 0x0000001926157220 */ /* 0x040fe20000400000 */
[----:B------:R-:W-:Y:S02]  /*7250*/  HADD2.F32 R68, -RZ, R65.H1_H1 ;  /* 0x30000041ff447230 */ /* 0x000fe40000004100 */
[C---:B------:R-:W-:Y:S01]  /*7260*/  FMUL R24, R38.reuse, R28 ;  /* 0x0000001c26187220 */ /* 0x040fe20000400000 */
[C---:B------:R-:W-:Y:S01]  /*7270*/  FMUL R25, R38.reuse, R29 ;  /* 0x0000001d26197220 */ /* 0x040fe20000400000 */
[C---:B------:R-:W-:Y:S01]  /*7280*/  FMUL R28, R38.reuse, R32 ;  /* 0x00000020261c7220 */ /* 0x040fe20000400000 */
[C---:B------:R-:W-:Y:S01]  /*7290*/  FMUL R29, R38.reuse, R33 ;  /* 0x00000021261d7220 */ /* 0x040fe20000400000 */
[C---:B------:R-:W-:Y:S01]  /*72a0*/  FMUL R3, R38.reuse, R6 ;  /* 0x0000000626037220 */ /* 0x040fe20000400000 */
[C---:B------:R-:W-:Y:S01]  /*72b0*/  FMUL R7, R38.reuse, R7 ;  /* 0x0000000726077220 */ /* 0x040fe20000400000 */
[C---:B------:R-:W-:Y:S01]  /*72c0*/  FMUL R6, R38.reuse, R10 ;  /* 0x0000000a26067220 */ /* 0x040fe20000400000 */
[----:B------:R-:W-:Y:S01]  /*72d0*/  F2FP.F16.E4M3.UNPACK_B R67, R78.H1 ;  /* 0x0000004eff43723e */ /* 0x000fe200030006ff */
[C---:B------:R-:W-:Y:S01]  /*72e0*/  FFMA R3, R41.reuse, R44, R3 ;  /* 0x0000002c29037223 */ /* 0x040fe20000000003 */
[C---:B------:R-:W-:Y:S01]  /*72f0*/  FFMA R7, R41.reuse, R46, R7 ;  /* 0x0000002e29077223 */ /* 0x040fe20000000007 */
[----:B------:R-:W-:Y:S01]  /*7300*/  F2FP.F16.E4M3.UNPACK_B R40, R79 ;  /* 0x0000004fff28723e */ /* 0x000fe200020006ff */
[C---:B------:R-:W-:Y:S01]  /*7310*/  FFMA R4, R41.reuse, R43, R4 ;  /* 0x0000002b29047223 */ /* 0x040fe20000000004 */
[C---:B------:R-:W-:Y:S01]  /*7320*/  FFMA R5, R41.reuse, R48, R5 ;  /* 0x0000003029057223 */ /* 0x040fe20000000005 */
[----:B------:R-:W-:Y:S01]  /*7330*/  F2FP.F16.E4M3.UNPACK_B R42, R79.H1 ;  /* 0x0000004fff2a723e */ /* 0x000fe200030006ff */
[----:B------:R-:W-:Y:S01]  /*7340*/  FFMA R6, R41, R45, R6 ;  /* 0x0000002d29067223 */ /* 0x000fe20000000006 */
[----:B------:R-:W-:Y:S01]  /*7350*/  F2FP.SATFINITE.E4M3.F32.PACK_AB_MERGE_C R101, R7, R3, RZ ;  /* 0x000000030765723e */ /* 0x000fe200048070ff */
[C---:B------:R-:W-:Y:S01]  /*7360*/  FMUL R11, R38.reuse, R11 ;  /* 0x0000000b260b7220 */ /* 0x040fe20000400000 */
[C---:B------:R-:W-:Y:S01]  /*7370*/  FMUL R10, R38.reuse, R14 ;  /* 0x0000000e260a7220 */ /* 0x040fe20000400000 */
[----:B------:R-:W-:Y:S01]  /*7380*/  FMUL R15, R38, R15 ;  /* 0x0000000f260f7220 */ /* 0x000fe20000400000 */
[----:B------:R-:W-:Y:S01]  /*7390*/  F2FP.SATFINITE.E4M3.F32.PACK_AB_MERGE_C R100, R2, R0, R101 ;  /* 0x000000000264723e */ /* 0x000fe20004807065 */
[C---:B------:R-:W-:Y:S01]  /*73a0*/  FFMA R11, R41.reuse, R50, R11 ;  /* 0x00000032290b7223 */ /* 0x040fe2000000000b */
[----:B------:R-:W-:Y:S01]  /*73b0*/  FFMA R8, R41, R47, R8 ;  /* 0x0000002f29087223 */ /* 0x000fe20000000008 */
[----:B------:R-:W-:Y:S01]  /*73c0*/  ISETP.NE.AND P0, PT, R99, RZ, PT ;  /* 0x000000ff6300720c */ /* 0x000fe20003f05270 */
[----:B------:R-:W-:Y:S01]  /*73d0*/  FFMA R9, R41, R52, R9 ;  /* 0x0000003429097223 */ /* 0x000fe20000000009 */
[--C-:B------:R-:W-:Y:S01]  /*73e0*/  HADD2.F32 R53, -RZ, R55.reuse.H0_H0 ;  /* 0x20000037ff357230 */ /* 0x100fe20000004100 */
[----:B------:R-:W-:Y:S01]  /*73f0*/  F2FP.SATFINITE.E4M3.F32.PACK_AB_MERGE_C R101, R11, R6, RZ ;  /* 0x000000060b65723e */ /* 0x000fe200048070ff */
[C---:B------:R-:W-:Y:S01]  /*7400*/  FFMA R10, R41.reuse, R49, R10 ;  /* 0x00000031290a7223 */ /* 0x040fe2000000000a */
[C---:B------:R-:W-:Y:S01]  /*7410*/  FFMA R15, R41.reuse, R54, R15 ;  /* 0x00000036290f7223 */ /* 0x040fe2000000000f */
[----:B------:R-:W-:Y:S01]  /*7420*/  FFMA R12, R41, R51, R12 ;  /* 0x00000033290c7223 */ /* 0x000fe2000000000c */
[----:B------:R-:W-:Y:S01]  /*7430*/  F2FP.SATFINITE.E4M3.F32.PACK_AB_MERGE_C R101, R5, R4, R101 ;  /* 0x000000040565723e */ /* 0x000fe20004807065 */
[----:B------:R-:W-:Y:S01]  /*7440*/  FFMA R13, R41, R56, R13 ;  /* 0x00000038290d7223 */ /* 0x000fe2000000000d */
[----:B------:R-:W-:Y:S01]  /*7450*/  HADD2.F32 R58, -RZ, R55.H1_H1 ;  /* 0x30000037ff3a7230 */ /* 0x000fe20000004100 */
[----:B------:R-:W-:Y:S01]  /*7460*/  F2FP.SATFINITE.E4M3.F32.PACK_AB_MERGE_C R102, R15, R10, RZ ;  /* 0x0000000a0f66723e */ /* 0x000fe200048070ff */
[----:B------:R-:W-:Y:S02]  /*7470*/  HADD2.F32 R55, -RZ, R57.H0_H0 ;  /* 0x20000039ff377230 */ /* 0x000fe40000004100 */
[C---:B------:R-:W-:Y:S01]  /*7480*/  FMUL R14, R38.reuse, R18 ;  /* 0x00000012260e7220 */ /* 0x040fe20000400000 */
[C---:B------:R-:W-:Y:S01]  /*7490*/  FMUL R19, R38.reuse, R19 ;  /* 0x0000001326137220 */ /* 0x040fe20000400000 */
[--C-:B------:R-:W-:Y:S02]  /*74a0*/  HADD2.F32 R57, -RZ, R59.reuse.H0_H0 ;  /* 0x2000003bff397230 */ /* 0x100fe40000004100 */
[C---:B------:R-:W-:Y:S01]  /*74b0*/  FMUL R18, R38.reuse, R22 ;  /* 0x0000001626127220 */ /* 0x040fe20000400000 */
[C---:B------:R-:W-:Y:S01]  /*74c0*/  FFMA R14, R41.reuse, R53, R14 ;  /* 0x00000035290e7223 */ /* 0x040fe2000000000e */
[----:B------:R-:W-:Y:S02]  /*74d0*/  HADD2.F32 R62, -RZ, R59.H1_H1 ;  /* 0x3000003bff3e7230 */ /* 0x000fe40000004100 */
[C---:B------:R-:W-:Y:S01]  /*74e0*/  FFMA R19, R41.reuse, R58, R19 ;  /* 0x0000003a29137223 */ /* 0x040fe20000000013 */
[----:B------:R-:W-:Y:S02]  /*74f0*/  HADD2.F32 R59, -RZ, R61.H0_H0 ;  /* 0x2000003dff3b7230 */ /* 0x000fe40000004100 */
[C---:B------:R-:W-:Y:S01]  /*7500*/  FMUL R23, R38.reuse, R23 ;  /* 0x0000001726177220 */ /* 0x040fe20000400000 */
[C---:B------:R-:W-:Y:S01]  /*7510*/  FFMA R16, R41.reuse, R55, R16 ;  /* 0x0000003729107223 */ /* 0x040fe20000000010 */
[C---:B------:R-:W-:Y:S01]  /*7520*/  FFMA R17, R41.reuse, R60, R17 ;  /* 0x0000003c29117223 */ /* 0x040fe20000000011 */
[--C-:B------:R-:W-:Y:S02]  /*7530*/  HADD2.F32 R61, -RZ, R63.reuse.H0_H0 ;  /* 0x2000003fff3d7230 */ /* 0x100fe40000004100 */
[C---:B------:R-:W-:Y:S01]  /*7540*/  FFMA R18, R41.reuse, R57, R18 ;  /* 0x0000003929127223 */ /* 0x040fe20000000012 */
[----:B------:R-:W-:Y:S02]  /*7550*/  HADD2.F32 R66, -RZ, R63.H1_H1 ;  /* 0x3000003fff427230 */ /* 0x000fe40000004100 */
[C---:B------:R-:W-:Y:S01]  /*7560*/  FMUL R22, R38.reuse, R26 ;  /* 0x0000001a26167220 */ /* 0x040fe20000400000 */
[----:B------:R-:W-:Y:S02]  /*7570*/  HADD2.F32 R63, -RZ, R65.H0_H0 ;  /* 0x20000041ff3f7230 */ /* 0x000fe40000004100 */
[C---:B------:R-:W-:Y:S01]  /*7580*/  FFMA R23, R41.reuse, R62, R23 ;  /* 0x0000003e29177223 */ /* 0x040fe20000000017 */
[C---:B------:R-:W-:Y:S01]  /*7590*/  FMUL R27, R38.reuse, R27 ;  /* 0x0000001b261b7220 */ /* 0x040fe20000400000 */
[C---:B------:R-:W-:Y:S01]  /*75a0*/  FFMA R20, R41.reuse, R59, R20 ;  /* 0x0000003b29147223 */ /* 0x040fe20000000014 */
[C---:B------:R-:W-:Y:S01]  /*75b0*/  FFMA R21, R41.reuse, R64, R21 ;  /* 0x0000004029157223 */ /* 0x040fe20000000015 */
[--C-:B------:R-:W-:Y:S02]  /*75c0*/  HADD2.F32 R65, -RZ, R67.reuse.H0_H0 ;  /* 0x20000043ff417230 */ /* 0x100fe40000004100 */
[C---:B------:R-:W-:Y:S01]  /*75d0*/  FFMA R22, R41.reuse, R61, R22 ;  /* 0x0000003d29167223 */ /* 0x040fe20000000016 */
[----:B------:R-:W-:Y:S02]  /*75e0*/  HADD2.F32 R70, -RZ, R67.H1_H1 ;  /* 0x30000043ff467230 */ /* 0x000fe40000004100 */
[C---:B------:R-:W-:Y:S01]  /*75f0*/  FMUL R26, R38.reuse, R30 ;  /* 0x0000001e261a7220 */ /* 0x040fe20000400000 */
[--C-:B------:R-:W-:Y:S02]  /*7600*/  HADD2.F32 R67, -RZ, R40.reuse.H0_H0 ;  /* 0x20000028ff437230 */ /* 0x100fe40000004100 */
[C---:B------:R-:W-:Y:S01]  /*7610*/  FFMA R27, R41.reuse, R66, R27 ;  /* 0x00000042291b7223 */ /* 0x040fe2000000001b */
[C---:B------:R-:W-:Y:S01]  /*7620*/  FMUL R31, R38.reuse, R31 ;  /* 0x0000001f261f7220 */ /* 0x040fe20000400000 */
[C---:B------:R-:W-:Y:S01]  /*7630*/  FFMA R24, R41.reuse, R63, R24 ;  /* 0x0000003f29187223 */ /* 0x040fe20000000018 */
[----:B------:R-:W-:Y:S02]  /*7640*/  HADD2.F32 R40, -RZ, R40.H1_H1 ;  /* 0x30000028ff287230 */ /* 0x000fe40000004100 */
[C---:B------:R-:W-:Y:S01]  /*7650*/  FFMA R25, R41.reuse, R68, R25 ;  /* 0x0000004429197223 */ /* 0x040fe20000000019 */
[--C-:B------:R-:W-:Y:S02]  /*7660*/  HADD2.F32 R69, -RZ, R42.reuse.H0_H0 ;  /* 0x2000002aff457230 */ /* 0x100fe40000004100 */
[C---:B------:R-:W-:Y:S01]  /*7670*/  FFMA R26, R41.reuse, R65, R26 ;  /* 0x00000041291a7223 */ /* 0x040fe2000000001a */
[----:B------:R-:W-:Y:S02]  /*7680*/  HADD2.F32 R42, -RZ, R42.H1_H1 ;  /* 0x3000002aff2a7230 */ /* 0x000fe40000004100 */
[C---:B------:R-:W-:Y:S01]  /*7690*/  FMUL R30, R38.reuse, R34 ;  /* 0x00000022261e7220 */ /* 0x040fe20000400000 */
[----:B------:R-:W-:Y:S01]  /*76a0*/  FFMA R31, R41, R70, R31 ;  /* 0x00000046291f7223 */ /* 0x000fe2000000001f */
[----:B------:R-:W-:Y:S01]  /*76b0*/  FMUL R35, R38, R35 ;  /* 0x0000002326237220 */ /* 0x000fe20000400000 */
[----:B------:R-:W-:Y:S01]  /*76c0*/  F2FP.SATFINITE.E4M3.F32.PACK_AB_MERGE_C R103, R19, R14, RZ ;  /* 0x0000000e1367723e */ /* 0x000fe200048070ff */
[C---:B------:R-:W-:Y:S01]  /*76d0*/  FFMA R28, R41.reuse, R67, R28 ;  /* 0x00000043291c7223 */ /* 0x040fe2000000001c */
[C---:B------:R-:W-:Y:S01]  /*76e0*/  FFMA R29, R41.reuse, R40, R29 ;  /* 0x00000028291d7223 */ /* 0x040fe2000000001d */
[C---:B------:R-:W-:Y:S01]  /*76f0*/  FFMA R30, R41.reuse, R69, R30 ;  /* 0x00000045291e7223 */ /* 0x040fe2000000001e */
[----:B------:R-:W-:Y:S01]  /*7700*/  FFMA R35, R41, R42, R35 ;  /* 0x0000002a29237223 */ /* 0x000fe20000000023 */
[----:B------:R-:W-:Y:S02]  /*7710*/  F2FP.SATFINITE.E4M3.F32.PACK_AB_MERGE_C R102, R9, R8, R102 ;  /* 0x000000080966723e */ /* 0x000fe40004807066 */
[----:B------:R-:W-:Y:S02]  /*7720*/  F2FP.SATFINITE.E4M3.F32.PACK_AB_MERGE_C R103, R13, R12, R103 ;  /* 0x0000000c0d67723e */ /* 0x000fe40004807067 */
[----:B------:R-:W-:Y:S02]  /*7730*/  F2FP.SATFINITE.E4M3.F32.PACK_AB_MERGE_C R108, R23, R18, RZ ;  /* 0x00000012176c723e */ /* 0x000fe400048070ff */
[----:B------:R-:W-:Y:S01]  /*7740*/  F2FP.SATFINITE.E4M3.F32.PACK_AB_MERGE_C R109, R27, R22, RZ ;  /* 0x000000161b6d723e */ /* 0x000fe200048070ff */
[----:B------:R1:W-:Y:S01]  /*7750*/  STS.128 [R88+UR44+0x2200], R100 ;  /* 0x0022006458007988 */ /* 0x0003e20008000c2c */
[----:B------:R-:W-:Y:S02]  /*7760*/  F2FP.SATFINITE.E4M3.F32.PACK_AB_MERGE_C R112, R31, R26, RZ ;  /* 0x0000001a1f70723e */ /* 0x000fe400048070ff */
[----:B------:R-:W-:Y:S02]  /*7770*/  F2FP.SATFINITE.E4M3.F32.PACK_AB_MERGE_C R113, R35, R30, RZ ;  /* 0x0000001e2371723e */ /* 0x000fe400048070ff */
[----:B------:R-:W-:Y:S02]  /*7780*/  F2FP.SATFINITE.E4M3.F32.PACK_AB_MERGE_C R108, R17, R16, R108 ;  /* 0x00000010116c723e */ /* 0x000fe4000480706c */
[----:B------:R-:W-:Y:S02]  /*7790*/  F2FP.SATFINITE.E4M3.F32.PACK_AB_MERGE_C R109, R21, R20, R109 ;  /* 0x00000014156d723e */ /* 0x000fe4000480706d */
[----:B------:R-:W-:Y:S02]  /*77a0*/  F2FP.SATFINITE.E4M3.F32.PACK_AB_MERGE_C R110, R25, R24, R112 ;  /* 0x00000018196e723e */ /* 0x000fe40004807070 */
[----:B------:R-:W-:Y:S02]  /*77b0*/  F2FP.SATFINITE.E4M3.F32.PACK_AB_MERGE_C R111, R29, R28, R113 ;  /* 0x0000001c1d6f723e */ /* 0x000fe40004807071 */
[----:B------:R-:W-:Y:S02]  /*77c0*/  LEA R107, R95, UR44, 0x3 ;  /* 0x0000002c5f6b7c11 */ /* 0x000fe4000f8e18ff */
[----:B------:R-:W-:Y:S01]  /*77d0*/  @P6 SHF.L.U32 R112, R94, 0x1f, RZ ;  /* 0x0000001f5e706819 */ /* 0x000fe200000006ff */
[----:B------:R1:W-:Y:S01]  /*77e0*/  STS.128 [R104+0x2200], R108 ;  /* 0x0022006c68007388 */ /* 0x0003e20000000c00 */
[----:B------:R-:W-:Y:S01]  /*77f0*/  @!PT LDS RZ, [RZ] ;  /* 0x00000000fffff984 */ /* 0x000fe20000000800 */
[----:B------:R-:W-:Y:S01]  /*7800*/  @!PT LDS RZ, [RZ] ;  /* 0x00000000fffff984 */ /* 0x000fe20000000800 */
[----:B------:R-:W-:Y:S01]  /*7810*/  @!PT LDS RZ, [RZ] ;  /* 0x00000000fffff984 */ /* 0x000fe20000000800 */
[----:B------:R-:W-:Y:S01]  /*7820*/  @!PT LDS RZ, [RZ] ;  /* 0x00000000fffff984 */ /* 0x000fe20000000800 */
[----:B------:R2:W-:Y:S07]  /*7830*/  MEMBAR.ALL.CTA ;  /* 0x0000000000007992 */ /* 0x0005ee0000008000 */
[----:B--2---:R-:W2:Y:S02]  /*7840*/  FENCE.VIEW.ASYNC.S ;  /* 0x00000000000073c6 */ /* 0x004ea40000000000 */
[----:B--2---:R-:W-:Y:S06]  /*7850*/  BAR.SYNC.DEFER_BLOCKING 0x1, 0x80 ;  /* 0x0042000000007b1d */ /* 0x004fec0000010000 */
[----:B------:R-:W-:Y:S05]  /*7860*/  @P0 BRA `(.L_x_123) ;  /* 0x00000000003c0947 */ /* 0x000fea0003800000 */
[----:B------:R-:W2:Y:S01]  /*7870*/  LDCU.64 UR6, c[0x0][0x348] ;  /* 0x00006900ff0677ac */ /* 0x000ea20008000a00 */
[----:B------:R-:W-:Y:S01]  /*7880*/  UIADD3 UR4, UPT, UPT, UR44, 0x2200, URZ ;  /* 0x000022002c047890 */ /* 0x000fe2000fffe0ff */
[----:B------:R-:W-:Y:S01]  /*7890*/  UMOV UR51, UR36 ;  /* 0x0000002400337c82 */ /* 0x000fe20008000000 */
[----:B------:R-:W-:Y:S02]  /*78a0*/  UIADD3 UR9, UPT, UPT, UR49, 0x40, URZ ;  /* 0x0000004031097890 */ /* 0x000fe4000fffe0ff */
[----:B------:R-:W-:Y:S02]  /*78b0*/  UIADD3 UR8, UPT, UPT, UR44, 0x2a00, URZ ;  /* 0x00002a002c087890 */ /* 0x000fe4000fffe0ff */
[----:B------:R-:W-:Y:S01]  /*78c0*/  MOV R98, UR4 ;  /* 0x0000000400627c02 */ /* 0x000fe20008000f00 */
[----:B------:R-:W-:Y:S01]  /*78d0*/  UMOV UR10, UR50 ;  /* 0x00000032000a7c82 */ /* 0x000fe20008000000 */
[----:B------:R-:W-:Y:S02]  /*78e0*/  UMOV UR11, UR36 ;  /* 0x00000024000b7c82 */ /* 0x000fe40008000000 */
[----:B------:R-:W-:Y:S01]  /*78f0*/  R2UR UR48, R98 ;  /* 0x00000000623072ca */ /* 0x000fe200000e0000 */
[----:B--2---:R-:W-:Y:S04]  /*7900*/  UIADD3 UR4, UP0, UPT, UR6, 0x680, URZ ;  /* 0x0000068006047890 */ /* 0x004fe8000ff1e0ff */
[----:B------:R-:W-:Y:S09]  /*7910*/  UIADD3.X UR5, UPT, UPT, URZ, UR7, URZ, UP0, !UPT ;  /* 0x00000007ff057290 */ /* 0x000ff200087fe4ff */
[----:B------:R2:W-:Y:S01]  /*7920*/  UTMASTG.3D [UR48], [UR4] ;  /* 0x00000030040073b5 */ /* 0x0005e20008010000 */
[----:B------:R2:W-:Y:S01]  /*7930*/  UTMASTG.3D [UR8], [UR4] ;  /* 0x00000008040073b5 */ /* 0x0005e20008010000 */
[----:B------:R0:W-:Y:S01]  /*7940*/  UTMACMDFLUSH ;  /* 0x00000000000079b7 */ /* 0x0001e20000000000 */
[----:B--2---:R-:W-:Y:S04]  /*7950*/  DEPBAR.LE SB0, 0x1 ;  /* 0x000080400000791a */ /* 0x004fe80000000000 */
.L_x_123:
[----:B------:R-:W-:Y:S05]  /*7960*/  BSYNC.RECONVERGENT B0 ;  /* 0x0000000000007941 */ /* 0x000fea0003800200 */
.L_x_122:
[----:B------:R-:W-:Y:S06]  /*7970*/  BAR.SYNC.DEFER_BLOCKING 0x1, 0x80 ;  /* 0x0042000000007b1d */ /* 0x000fec0000010000 */
[----:B------:R-:W2:Y:S01]  /*7980*/  @P6 SYNCS.PHASECHK.TRANS64.TRYWAIT P0, [R107+URZ+0xd0], R112 ;  /* 0x0000d0706b0065a7 */ /* 0x000ea200080011ff */
[----:B------:R-:W-:Y:S01]  /*7990*/  BSSY B1, `(.L_x_124) ;  /* 0x0000020000017945 */ /* 0x000fe20003800000 */
[----:B--2---:R-:W-:Y:S03]  /*79a0*/  @P6 SEL R71, RZ, 0x1, !P0 ;  /* 0x00000001ff476807 */ /* 0x004fe60004000000 */
[----:B------:R-:W-:Y:S05]  /*79b0*/  @!P6 BRA `(.L_x_125) ;  /* 0x000000000074e947 */ /* 0x000fea0003800000 */
[----:B------:R-:W-:Y:S01]  /*79c0*/  ISETP.NE.AND P1, PT, R105, RZ, PT ;  /* 0x000000ff6900720c */ /* 0x000fe20003f25270 */
[----:B------:R-:W-:Y:S01]  /*79d0*/  BSSY B0, `(.L_x_126) ;  /* 0x0000009000007945 */ /* 0x000fe20003800000 */
[----:B------:R-:W-:Y:S11]  /*79e0*/  ISETP.NE.AND P0, PT, R71, RZ, PT ;  /* 0x000000ff4700720c */ /* 0x000ff60003f05270 */
[----:B------:R-:W-:Y:S05]  /*79f0*/  @P1 IMAD R0, R95, 0x1000, R88 ;  /* 0x000010005f001824 */ /* 0x000fea00078e0258 */
[----:B------:R-:W-:Y:S05]  /*7a00*/  @P1 IADD3 R3, PT, PT, R0, UR44, RZ ;  /* 0x0000002c00031c10 */ /* 0x000fea000fffe0ff */
[----:B------:R-:W-:Y:S01]  /*7a10*/  @P1 IMAD.IADD R3, R3, 0x1, R106 ;  /* 0x0000000103031824 */ /* 0x000fe200078e026a */
[----:B------:R-:W-:Y:S06]  /*7a20*/  @P0 BRA `(.L_x_127) ;  /* 0x00000000000c0947 */ /* 0x000fec0003800000 */
[----:B------:R-:W-:Y:S04]  /*7a30*/  SHF.L.U32 R2, R94, 0x1f, RZ ;  /* 0x0000001f5e027819 */ /* 0x000fe800000006ff */
[----:B------:R-:W2:Y:S02]  /*7a40*/  SYNCS.PHASECHK.TRANS64.TRYWAIT P0, [R107+URZ+0xd0], R2 ;  /* 0x0000d0026b0075a7 */ /* 0x000ea400080011ff */
[----:B--2---:R-:W-:Y:S05]  /*7a50*/  @!P0 BRA `(.L_x_128) ;  /* 0x0000001800e48947 */ /* 0x004fea0003800000 */
.L_x_127:
[----:B------:R-:W-:Y:S05]  /*7a60*/  BSYNC B0 ;  /* 0x0000000000007941 */ /* 0x000fea0003800000 */
.L_x_126:
[----:B------:R-:W-:Y:S01]  /*7a70*/  ISETP.NE.AND P0, PT, R105, RZ, PT ;  /* 0x000000ff6900720c */ /* 0x000fe20003f05270 */
[----:B--2---:R-:W-:Y:S02]  /*7a80*/  VIADD R107, R107, 0xe0 ;  /* 0x000000e06b6b7836 */ /* 0x004fe40000000000 */
[----:B------:R-:W-:Y:S02]  /*7a90*/  IMAD.U32 R2, RZ, RZ, UR45 ;  /* 0x0000002dff027e24 */ /* 0x000fe4000f8e00ff */
[----:B------:R-:W-:Y:S03]  /*7aa0*/  VIADD R95, R95, 0x1 ;  /* 0x000000015f5f7836 */ /* 0x000fe60000000000 */
[----:B------:R-:W-:Y:S05]  /*7ab0*/  PRMT R2, R2, 0x654, R107 ;  /* 0x0000065402027816 */ /* 0x000fea000000006b */
[----:B------:R2:W3:Y:S04]  /*7ac0*/  @P0 LDS.128 R72, [R0+UR44+0x200] ;  /* 0x0002002c00480984 */ /* 0x0004e80008000c00 */
[----:B------:R2:W4:Y:S01]  /*7ad0*/  @P0 LDS.128 R76, [R3+0x200] ;  /* 0x00020000034c0984 */ /* 0x0005220000000c00 */
        /* <DEDUP_REMOVED lines=11> */
.L_x_125:
[----:B------:R-:W-:Y:S05]  /*7b90*/  BSYNC B1 ;  /* 0x0000000000017941 */ /* 0x000fea0003800000 */
.L_x_124:
[----:B--2---:R-:W-:Y:S05]  /*7ba0*/  VIADD R0, R39, 0x20 ;  /* 0x0000002027007836 */ /* 0x004fea0000000000 */
[----:B------:R-:W-:Y:S04]  /*7bb0*/  SHF.R.U32.HI R0, RZ, 0x15, R0 ;  /* 0x00000015ff007819 */ /* 0x000fe80000011600 */
[----:B------:R-:W-:Y:S11]  /*7bc0*/  LOP3.LUT P0, RZ, R0, 0x3, R91, 0x48, !PT ;  /* 0x0000000300ff7812 */ /* 0x000ff6000780485b */
[----:B------:R-:W-:Y:S02]  /*7bd0*/  @!UPT UIADD3 URZ, UPT, UPT, URZ, URZ, URZ ;  /* 0x000000fffffff290 */ /* 0x000fe4000fffe0ff */
[----:B------:R-:W-:Y:S05]  /*7be0*/  @!P0 BRA `(.L_x_129) ;  /* 0x0000000000408947 */ /* 0x000fea0003800000 */
[----:B------:R-:W2:Y:S01]  /*7bf0*/  LDCU.64 UR8, c[0x4][0x70] ;  /* 0x01000e00ff0877ac */ /* 0x000ea20008000a00 */
[----:B------:R-:W-:Y:S01]  /*7c00*/  MOV R3, 0x0 ;  /* 0x0000000000037802 */ /* 0x000fe20000000f00 */
[----:B------:R-:W-:Y:S02]  /*7c10*/  HFMA2 R12, -RZ, RZ, 0, 5.9604644775390625e-08 ;  /* 0x00000001ff0c7431 */ /* 0x000fe400000001ff */
[----:B------:R-:W-:Y:S02]  /*7c20*/  IMAD.MOV.U32 R8, RZ, RZ, 0x192 ;  /* 0x00000192ff087424 */ /* 0x000fe400078e00ff */
[----:B------:R-:W-:Y:S01]  /*7c30*/  IMAD.MOV.U32 R13, RZ, RZ, RZ ;  /* 0x000000ffff0d7224 */ /* 0x000fe200078e00ff */
[----:B------:R-:W5:Y:S01]  /*7c40*/  LDCU.64 UR6, c[0x4][0x78] ;  /* 0x01000f00ff0677ac */ /* 0x000f620008000a00 */
[----:B------:R-:W1:Y:S01]  /*7c50*/  LDC.64 R2, c[0x4][R3] ;  /* 0x0100000003027b82 */ /* 0x000e620000000a00 */
[----:B------:R-:W3:Y:S01]  /*7c60*/  LDCU.64 UR4, c[0x4][0x10] ;  /* 0x01000200ff0477ac */ /* 0x000ee20008000a00 */
[----:B--2---:R-:W-:Y:S01]  /*7c70*/  MOV R5, UR9 ;  /* 0x0000000900057c02 */ /* 0x004fe20008000f00 */
[----:B------:R-:W-:Y:S01]  /*7c80*/  IMAD.U32 R4, RZ, RZ, UR8 ;  /* 0x00000008ff047e24 */ /* 0x000fe2000f8e00ff */
[----:B-----5:R-:W-:Y:S01]  /*7c90*/  MOV R7, UR7 ;  /* 0x0000000700077c02 */ /* 0x020fe20008000f00 */
[----:B------:R-:W-:Y:S01]  /*7ca0*/  IMAD.U32 R6, RZ, RZ, UR6 ;  /* 0x00000006ff067e24 */ /* 0x000fe2000f8e00ff */
[----:B---3--:R-:W-:Y:S01]  /*7cb0*/  MOV R11, UR5 ;  /* 0x00000005000b7c02 */ /* 0x008fe20008000f00 */
[----:B------:R-:W-:Y:S02]  /*7cc0*/  IMAD.U32 R10, RZ, RZ, UR4 ;  /* 0x00000004ff0a7e24 */ /* 0x000fe4000f8e00ff */
[----:B------:R-:W-:Y:S07]  /*7cd0*/  LEPC R20, `(.L_x_129) ;  /* 0x000000001014794e */ /* 0x000fee0000000000 */
[----:B-1--4-:R-:W-:Y:S05]  /*7ce0*/  CALL.ABS.NOINC R2 ;  /* 0x0000000002007343 */ /* 0x012fea0003c00000 */
.L_x_129:
[----:B------:R-:W-:Y:S01]  /*7cf0*/  ISETP.NE.AND P0, PT, R99, RZ, PT ;  /* 0x000000ff6300720c */ /* 0x000fe20003f05270 */
[----:B------:R-:W-:Y:S05]  /*7d00*/  WARPSYNC.ALL ;  /* 0x0000000000007948 */ /* 0x000fea0003800000 */
[----:B------:R-:W-:Y:S01]  /*7d10*/  R2UR UR4, R39 ;  /* 0x00000000270472ca */ /* 0x000fe200000e0000 */
[----:B------:R-:W-:Y:S01]  /*7d20*/  BSSY.RECONVERGENT B0, `(.L_x_130) ;  /* 0x00000a0000007945 */ /* 0x000fe20003800200 */
[-C--:B---3--:R-:W-:Y:S02]  /*7d30*/  F2FP.F16.E4M3.UNPACK_B R42, R72.reuse ;  /* 0x00000048ff2a723e */ /* 0x088fe400020006ff */
[----:B------:R-:W-:Y:S02]  /*7d40*/  F2FP.F16.E4M3.UNPACK_B R72, R72.H1 ;  /* 0x00000048ff48723e */ /* 0x000fe400030006ff */
[-C--:B------:R-:W-:Y:S01]  /*7d50*/  F2FP.F16.E4M3.UNPACK_B R46, R73.reuse ;  /* 0x00000049ff2e723e */ /* 0x080fe200020006ff */
[--C-:B------:R-:W-:Y:S01]  /*7d60*/  HADD2.F32 R40, -RZ, R42.reuse.H0_H0 ;  /* 0x2000002aff287230 */ /* 0x100fe20000004100 */
[----:B------:R-:W-:Y:S01]  /*7d70*/  F2FP.F16.E4M3.UNPACK_B R73, R73.H1 ;  /* 0x00000049ff49723e */ /* 0x000fe200030006ff */
[----:B------:R-:W-:Y:S01]  /*7d80*/  HADD2.F32 R42, -RZ, R42.H1_H1 ;  /* 0x3000002aff2a7230 */ /* 0x000fe20000004100 */
[-C--:B------:R-:W-:Y:S01]  /*7d90*/  F2FP.F16.E4M3.UNPACK_B R50, R74.reuse ;  /* 0x0000004aff32723e */ /* 0x080fe200020006ff */
[----:B------:R-:W-:Y:S01]  /*7da0*/  HADD2.F32 R43, -RZ, R72.H0_H0 ;  /* 0x20000048ff2b7230 */ /* 0x000fe20000004100 */
[----:B------:R-:W-:Y:S01]  /*7db0*/  F2FP.F16.E4M3.UNPACK_B R74, R74.H1 ;  /* 0x0000004aff4a723e */ /* 0x000fe200030006ff */
[----:B------:R-:W2:Y:S01]  /*7dc0*/  LDTM.x32 R4, tmem[UR4+0x20] ;  /* 0x00002004000479ee */ /* 0x000ea200082c0000 */
[----:B------:R-:W-:Y:S01]  /*7dd0*/  NOP ;  /* 0x0000000000007918 */ /* 0x000fe20000000000 */
[----:B------:R-:W-:Y:S01]  /*7de0*/  IADD3 R92, PT, PT, R92, 0x140, RZ ;  /* 0x000001405c5c7810 */ /* 0x000fe20007ffe0ff */
[--C-:B------:R-:W-:Y:S01]  /*7df0*/  HADD2.F32 R45, -RZ, R46.reuse.H0_H0 ;  /* 0x2000002eff2d7230 */ /* 0x100fe20000004100 */
[----:B------:R-:W-:Y:S01]  /*7e00*/  F2FP.F16.E4M3.UNPACK_B R54, R75 ;  /* 0x0000004bff36723e */ /* 0x000fe200020006ff */
[----:B------:R-:W-:Y:S01]  /*7e10*/  HADD2.F32 R46, -RZ, R46.H1_H1 ;  /* 0x3000002eff2e7230 */ /* 0x000fe20000004100 */
[----:B------:R-:W-:Y:S01]  /*7e20*/  LOP3.LUT R92, R92, 0xfefffff8, RZ, 0xc0, !PT ;  /* 0xfefffff85c5c7812 */ /* 0x000fe200078ec0ff */
[--C-:B------:R-:W-:Y:S01]  /*7e30*/  HADD2.F32 R49, -RZ, R50.reuse.H0_H0 ;  /* 0x20000032ff317230 */ /* 0x100fe20000004100 */
[----:B----4-:R-:W-:Y:S01]  /*7e40*/  F2FP.F16.E4M3.UNPACK_B R58, R76 ;  /* 0x0000004cff3a723e */ /* 0x010fe200020006ff */
[----:B------:R-:W-:Y:S01]  /*7e50*/  HADD2.F32 R50, -RZ, R50.H1_H1 ;  /* 0x30000032ff327230 */ /* 0x000fe20000004100 */
[----:B--2---:R2:W-:Y:S01]  /*7e60*/  SYNCS.ARRIVE.TRANS64.RED.A1T0 RZ, [R92+URZ], RZ ;  /* 0x000000ff5cff79a7 */ /* 0x0045e200081004ff */
[--C-:B------:R-:W-:Y:S01]  /*7e70*/  HADD2.F32 R53, -RZ, R54.reuse.H0_H0 ;  /* 0x20000036ff357230 */ /* 0x100fe20000004100 */
[----:B------:R-:W-:Y:S01]  /*7e80*/  F2FP.F16.E4M3.UNPACK_B R62, R77 ;  /* 0x0000004dff3e723e */ /* 0x000fe200020006ff */
[----:B------:R-:W-:Y:S01]  /*7e90*/  HADD2.F32 R54, -RZ, R54.H1_H1 ;  /* 0x30000036ff367230 */ /* 0x000fe20000004100 */
[----:B------:R-:W-:Y:S01]  /*7ea0*/  F2FP.F16.E4M3.UNPACK_B R66, R78 ;  /* 0x0000004eff42723e */ /* 0x000fe200020006ff */
[--C-:B------:R-:W-:Y:S01]  /*7eb0*/  HADD2.F32 R57, -RZ, R58.reuse.H0_H0 ;  /* 0x2000003aff397230 */ /* 0x100fe20000004100 */
[----:B------:R-:W-:Y:S01]  /*7ec0*/  F2FP.F16.E4M3.UNPACK_B R70, R79 ;  /* 0x0000004fff46723e */ /* 0x000fe200020006ff */
[----:B------:R-:W-:Y:S01]  /*7ed0*/  HADD2.F32 R58, -RZ, R58.H1_H1 ;  /* 0x3000003aff3a7230 */ /* 0x000fe20000004100 */
[----:B------:R-:W-:Y:S01]  /*7ee0*/  F2FP.F16.E4M3.UNPACK_B R75, R75.H1 ;  /* 0x0000004bff4b723e */ /* 0x000fe200030006ff */
[--C-:B------:R-:W-:Y:S01]  /*7ef0*/  HADD2.F32 R61, -RZ, R62.reuse.H0_H0 ;  /* 0x2000003eff3d7230 */ /* 0x100fe20000004100 */
[----:B------:R-:W-:Y:S01]  /*7f00*/  F2FP.F16.E4M3.UNPACK_B R76, R76.H1 ;  /* 0x0000004cff4c723e */ /* 0x000fe200030006ff */
[----:B------:R-:W-:Y:S01]  /*7f10*/  HADD2.F32 R63, -RZ, R62.H1_H1 ;  /* 0x3000003eff3f7230 */ /* 0x000fe20000004100 */
[----:B------:R-:W-:Y:S01]  /*7f20*/  F2FP.F16.E4M3.UNPACK_B R77, R77.H1 ;  /* 0x0000004dff4d723e */ /* 0x000fe200030006ff */
[--C-:B------:R-:W-:Y:S02]  /*7f30*/  HADD2.F32 R65, -RZ, R66.reuse.H0_H0 ;  /* 0x20000042ff417230 */ /* 0x100fe40000004100 */
[C---:B------:R-:W-:Y:S01]  /*7f40*/  FMUL R4, R38.reuse, R4 ;  /* 0x0000000426047220 */ /* 0x040fe20000400000 */
        /* <DEDUP_REMOVED lines=16> */
[--C-:B------:R-:W-:Y:S02]  /*8050*/  HADD2.F32 R69, -RZ, R70.reuse.H0_H0 ;  /* 0x20000046ff457230 */ /* 0x100fe40000004100 */
[C---:B------:R-:W-:Y:S01]  /*8060*/  FMUL R28, R38.reuse, R32 ;  /* 0x00000020261c7220 */ /* 0x040fe20000400000 */
[----:B------:R-:W-:Y:S02]  /*8070*/  HADD2.F32 R70, -RZ, R70.H1_H1 ;  /* 0x30000046ff467230 */ /* 0x000fe40000004100 */
[C---:B------:R-:W-:Y:S01]  /*8080*/  FMUL R29, R38.reuse, R33 ;  /* 0x00000021261d7220 */ /* 0x040fe20000400000 */
[----:B------:R-:W-:Y:S02]  /*8090*/  HADD2.F32 R44, -RZ, R72.H1_H1 ;  /* 0x30000048ff2c7230 */ /* 0x000fe40000004100 */
[C---:B------:R-:W-:Y:S01]  /*80a0*/  FMUL R6, R38.reuse, R6 ;  /* 0x0000000626067220 */ /* 0x040fe20000400000 */
[C---:B------:R-:W-:Y:S01]  /*80b0*/  FMUL R7, R38.reuse, R7 ;  /* 0x0000000726077220 */ /* 0x040fe20000400000 */
[--C-:B------:R-:W-:Y:S02]  /*80c0*/  HADD2.F32 R47, -RZ, R73.reuse.H0_H0 ;  /* 0x20000049ff2f7230 */ /* 0x100fe40000004100 */
[C---:B------:R-:W-:Y:S01]  /*80d0*/  FMUL R10, R38.reuse, R10 ;  /* 0x0000000a260a7220 */ /* 0x040fe20000400000 */
[C---:B------:R-:W-:Y:S01]  /*80e0*/  FFMA R6, R41.reuse, R43, R6 ;  /* 0x0000002b29067223 */ /* 0x040fe20000000006 */
[----:B------:R-:W-:Y:S02]  /*80f0*/  HADD2.F32 R48, -RZ, R73.H1_H1 ;  /* 0x30000049ff307230 */ /* 0x000fe40000004100 */
[C---:B------:R-:W-:Y:S01]  /*8100*/  FFMA R7, R41.reuse, R44, R7 ;  /* 0x0000002c29077223 */ /* 0x040fe20000000007 */
[C---:B------:R-:W-:Y:S01]  /*8110*/  FFMA R8, R41.reuse, R45, R8 ;  /* 0x0000002d29087223 */ /* 0x040fe20000000008 */
[C---:B------:R-:W-:Y:S01]  /*8120*/  FFMA R9, R41.reuse, R46, R9 ;  /* 0x0000002e29097223 */ /* 0x040fe20000000009 */
[----:B------:R-:W-:Y:S01]  /*8130*/  FFMA R10, R41, R47, R10 ;  /* 0x0000002f290a7223 */ /* 0x000fe2000000000a */
[C---:B------:R-:W-:Y:S01]  /*8140*/  FMUL R11, R38.reuse, R11 ;  /* 0x0000000b260b7220 */ /* 0x040fe20000400000 */
[----:B------:R-:W-:Y:S01]  /*8150*/  F2FP.F16.E4M3.UNPACK_B R78, R78.H1 ;  /* 0x0000004eff4e723e */ /* 0x000fe200030006ff */
[--C-:B------:R-:W-:Y:S01]  /*8160*/  HADD2.F32 R51, -RZ, R74.reuse.H0_H0 ;  /* 0x2000004aff337230 */ /* 0x100fe20000004100 */
[----:B-1----:R-:W-:Y:S01]  /*8170*/  F2FP.SATFINITE.E4M3.F32.PACK_AB_MERGE_C R100, R7, R6, RZ ;  /* 0x000000060764723e */ /* 0x002fe200048070ff */
[C---:B------:R-:W-:Y:S01]  /*8180*/  FFMA R11, R41.reuse, R48, R11 ;  /* 0x00000030290b7223 */ /* 0x040fe2000000000b */
[C---:B------:R-:W-:Y:S01]  /*8190*/  FFMA R12, R41.reuse, R49, R12 ;  /* 0x00000031290c7223 */ /* 0x040fe2000000000c */
[----:B------:R-:W-:Y:S01]  /*81a0*/  FFMA R13, R41, R50, R13 ;  /* 0x00000032290d7223 */ /* 0x000fe2000000000d */
[----:B------:R-:W-:Y:S01]  /*81b0*/  F2FP.SATFINITE.E4M3.F32.PACK_AB_MERGE_C R100, R5, R4, R100 ;  /* 0x000000040564723e */ /* 0x000fe20004807064 */
[----:B------:R-:W-:Y:S01]  /*81c0*/  HADD2.F32 R52, -RZ, R74.H1_H1 ;  /* 0x3000004aff347230 */ /* 0x000fe20000004100 */
[----:B------:R-:W-:Y:S01]  /*81d0*/  F2FP.SATFINITE.E4M3.F32.PACK_AB_MERGE_C R101, R11, R10, RZ ;  /* 0x0000000a0b65723e */ /* 0x000fe200048070ff */
[C---:B------:R-:W-:Y:S01]  /*81e0*/  FMUL R14, R38.reuse, R14 ;  /* 0x0000000e260e7220 */ /* 0x040fe20000400000 */
[C---:B------:R-:W-:Y:S01]  /*81f0*/  FMUL R15, R38.reuse, R15 ;  /* 0x0000000f260f7220 */ /* 0x040fe20000400000 */
[--C-:B------:R-:W-:Y:S01]  /*8200*/  HADD2.F32 R55, -RZ, R75.reuse.H0_H0 ;  /* 0x2000004bff377230 */ /* 0x100fe20000004100 */
[----:B------:R-:W-:Y:S01]  /*8210*/  F2FP.SATFINITE.E4M3.F32.PACK_AB_MERGE_C R101, R9, R8, R101 ;  /* 0x000000080965723e */ /* 0x000fe20004807065 */
[C---:B------:R-:W-:Y:S01]  /*8220*/  FFMA R14, R41.reuse, R51, R14 ;  /* 0x00000033290e7223 */ /* 0x040fe2000000000e */
[C---:B------:R-:W-:Y:S01]  /*8230*/  FFMA R15, R41.reuse, R52, R15 ;  /* 0x00000034290f7223 */ /* 0x040fe2000000000f */
[C---:B------:R-:W-:Y:S01]  /*8240*/  FFMA R16, R41.reuse, R53, R16 ;  /* 0x0000003529107223 */ /* 0x040fe20000000010 */
[C---:B------:R-:W-:Y:S01]  /*8250*/  FFMA R17, R41.reuse, R54, R17 ;  /* 0x0000003629117223 */ /* 0x040fe20000000011 */
        /* <DEDUP_REMOVED lines=15> */
[C---:B------:R-:W-:Y:S01]  /*8350*/  FFMA R23, R41.reuse, R60, R23 ;  /* 0x0000003c29177223 */ /* 0x040fe20000000017 */
[C---:B------:R-:W-:Y:S01]  /*8360*/  FMUL R27, R38.reuse, R27 ;  /* 0x0000001b261b7220 */ /* 0x040fe20000400000 */
[C---:B------:R-:W-:Y:S01]  /*8370*/  FFMA R0, R41.reuse, R61, R0 ;  /* 0x0000003d29007223 */ /* 0x040fe20000000000 */
[----:B------:R-:W-:Y:S01]  /*8380*/  F2FP.F16.E4M3.UNPACK_B R79, R79.H1 ;  /* 0x0000004fff4f723e */ /* 0x000fe200030006ff */
        /* <DEDUP_REMOVED lines=16> */
[----:B------:R-:W-:Y:S01]  /*8490*/  FFMA R28, R41, R69, R28 ;  /* 0x00000045291c7223 */ /* 0x000fe2000000001c */
[----:B------:R-:W-:Y:S01]  /*84a0*/  F2FP.SATFINITE.E4M3.F32.PACK_AB_MERGE_C R103, R19, R18, RZ ;  /* 0x000000121367723e */ /* 0x000fe200048070ff */
        /* <DEDUP_REMOVED lines=14> */
[----:B--2---:R-:W-:Y:S03]  /*8590*/  IADD3 R92, PT, PT, R36, 0x1, RZ ;  /* 0x00000001245c7810 */ /* 0x004fe60007ffe0ff */
        /* <DEDUP_REMOVED lines=10> */
[----:B------:R-:W-:Y:S02]  /*8640*/  UIADD3 UR13, UPT, UPT, UR49, 0x20, URZ ;  /* 0x00000020310d7890 */ /* 0x000fe4000fffe0ff */
[----:B------:R-:W-:Y:S01]  /*8650*/  UIADD3 UR12, UPT, UPT, UR44, 0x3200, URZ ;  /* 0x000032002c0c7890 */ /* 0x000fe2000fffe0ff */
[----:B------:R-:W-:Y:S01]  /*8660*/  UMOV UR14, UR50 ;  /* 0x00000032000e7c82 */ /* 0x000fe20008000000 */
[----:B------:R-:W-:Y:S01]  /*8670*/  UMOV UR15, UR36 ;  /* 0x00000024000f7c82 */ /* 0x000fe20008000000 */
[----:B------:R-:W-:Y:S02]  /*8680*/  UIADD3 UR9, UPT, UPT, UR49, 0x60, URZ ;  /* 0x0000006031097890 */ /* 0x000fe4000fffe0ff */
[----:B------:R-:W-:Y:S01]  /*8690*/  UIADD3 UR8, UPT, UPT, UR44, 0x3a00, URZ ;  /* 0x00003a002c087890 */ /* 0x000fe2000fffe0ff */
[----:B------:R-:W-:Y:S01]  /*86a0*/  UMOV UR10, UR50 ;  /* 0x00000032000a7c82 */ /* 0x000fe20008000000 */
[----:B------:R-:W-:Y:S01]  /*86b0*/  UMOV UR11, UR36 ;  /* 0x00000024000b7c82 */ /* 0x000fe20008000000 */
[----:B--2---:R-:W-:Y:S04]  /*86c0*/  UIADD3 UR4, UP0, UPT, UR6, 0x680, URZ ;  /* 0x0000068006047890 */ /* 0x004fe8000ff1e0ff */
[----:B------:R-:W-:Y:S09]  /*86d0*/  UIADD3.X UR5, UPT, UPT, URZ, UR7, URZ, UP0, !UPT ;  /* 0x00000007ff057290 */ /* 0x000ff200087fe4ff */
[----:B------:R2:W-:Y:S01]  /*86e0*/  UTMASTG.3D [UR12], [UR4] ;  /* 0x0000000c040073b5 */ /* 0x0005e20008010000 */
[----:B------:R2:W-:Y:S01]  /*86f0*/  UTMASTG.3D [UR8], [UR4] ;  /* 0x00000008040073b5 */ /* 0x0005e20008010000 */
[----:B------:R0:W-:Y:S01]  /*8700*/  UTMACMDFLUSH ;  /* 0x00000000000079b7 */ /* 0x0001e20000000000 */
[----:B--2---:R-:W-:Y:S04]  /*8710*/  DEPBAR.LE SB0, 0x1 ;  /* 0x000080400000791a */ /* 0x004fe80000000000 */
.L_x_131:
[----:B------:R-:W-:Y:S05]  /*8720*/  BSYNC.RECONVERGENT B0 ;  /* 0x0000000000007941 */ /* 0x000fea0003800200 */
.L_x_130:
[----:B------:R-:W-:Y:S01]  /*8730*/  BAR.SYNC.DEFER_BLOCKING 0x1, 0x80 ;  /* 0x0042000000007b1d */ /* 0x000fe20000010000 */
[----:B------:R-:W-:Y:S01]  /*8740*/  ISETP.NE.AND P0, PT, R93, 0x2, PT ;  /* 0x000000025d00780c */ /* 0x000fe20003f05270 */
[----:B------:R-:W-:Y:S01]  /*8750*/  UISETP.NE.AND UP0, UPT, UR46, URZ, UPT ;  /* 0x000000ff2e00728c */ /* 0x000fe2000bf05270 */
[----:B------:R-:W-:Y:S01]  /*8760*/  ISETP.NE.AND P1, PT, R92, 0x4, PT ;  /* 0x000000045c00780c */ /* 0x000fe20003f25270 */
[----:B------:R-:W-:Y:S01]  /*8770*/  UIADD3 UR28, UPT, UPT, UR37, UR62, URZ ;  /* 0x0000003e251c7290 */ /* 0x000fe2000fffe0ff */
[----:B------:R-:W-:Y:S01]  /*8780*/  SEL R3, RZ, 0x1, P0 ;  /* 0x00000001ff037807 */ /* 0x000fe20000000000 */
[----:B------:R-:W-:Y:S01]  /*8790*/  UIADD3 UR20, UPT, UPT, UR38, UR61, URZ ;  /* 0x0000003d26147290 */ /* 0x000fe2000fffe0ff */
[----:B------:R-:W-:Y:S02]  /*87a0*/  SEL R0, RZ, 0x1, P1 ;  /* 0x00000001ff007807 */ /* 0x000fe40000800000 */
[----:B------:R-:W-:Y:S02]  /*87b0*/  LOP3.LUT R96, R96, R3, RZ, 0x3c, !PT ;  /* 0x0000000360607212 */ /* 0x000fe400078e3cff */
[----:B------:R-:W-:Y:S02]  /*87c0*/  LOP3.LUT R97, R97, R0, RZ, 0x3c, !PT ;  /* 0x0000000061617212 */ /* 0x000fe400078e3cff */
[----:B------:R-:W-:Y:S02]  /*87d0*/  SEL R93, R93, RZ, P0 ;  /* 0x000000ff5d5d7207 */ /* 0x000fe40000000000 */
[----:B------:R-:W-:Y:S01]  /*87e0*/  SEL R36, R92, RZ, P1 ;  /* 0x000000ff5c247207 */ /* 0x000fe20000800000 */
[----:B------:R-:W-:Y:S01]  /*87f0*/  UMOV UR36, UR59 ;  /* 0x0000003b00247c82 */ /* 0x000fe20008000000 */
[----:B------:R-:W-:Y:S05]  /*8800*/  BRA.U UP0, `(.L_x_132) ;  /* 0xffffffd500907547 */ /* 0x000fea000b83ffff */
[----:B------:R-:W-:Y:S05]  /*8810*/  EXIT ;  /* 0x000000000000794d */ /* 0x000fea0003800000 */
.L_x_25:
[----:B--2---:R2:W3:Y:S02]  /*8820*/  SYNCS.PHASECHK.TRANS64.TRYWAIT P0, [R3+URZ+0x170], R2 ;  /* 0x00017002030075a7 */ /* 0x0044e400080011ff */
[----:B---3--:R-:W-:Y:S05]  /*8830*/  @!P0 NANOSLEEP.SYNCS 0x989680 ;  /* 0x009896800000895d */ /* 0x008fea0003900000 */
[----:B------:R-:W3:Y:S02]  /*8840*/  @!P0 SYNCS.PHASECHK.TRANS64 P0, [R3+URZ+0x170], R2 ;  /* 0x00017002030085a7 */ /* 0x000ee400080010ff */
[----:B---3--:R-:W-:Y:S05]  /*8850*/  @!P0 BRA `(.L_x_25) ;  /* 0xfffffffc00f08947 */ /* 0x008fea000383ffff */
[----:B------:R-:W-:Y:S05]  /*8860*/  BRA `(.L_x_133) ;  /* 0xffffff9400547947 */ /* 0x000fea000383ffff */
.L_x_28:
[----:B-1----:R-:W-:-:S07]  /*8870*/  MOV R0, UR33 ;  /* 0x0000002100007c02 */ /* 0x002fce0008000f00 */
.L_x_134:
[----:B-1----:R1:W2:Y:S02]  /*8880*/  SYNCS.PHASECHK.TRANS64.TRYWAIT P0, [R0+URZ+0x68], R3 ;  /* 0x00006803000075a7 */ /* 0x0022a400080011ff */
[----:B--2---:R-:W-:Y:S05]  /*8890*/  @!P0 NANOSLEEP.SYNCS 0x989680 ;  /* 0x009896800000895d */ /* 0x004fea0003900000 */
[----:B------:R-:W2:Y:S02]  /*88a0*/  @!P0 SYNCS.PHASECHK.TRANS64 P0, [R0+URZ+0x68], R3 ;  /* 0x00006803000085a7 */ /* 0x000ea400080010ff */
[----:B--2---:R-:W-:Y:S05]  /*88b0*/  @!P0 BRA `(.L_x_134) ;  /* 0xfffffffc00f08947 */ /* 0x004fea000383ffff */
[----:B------:R-:W-:Y:S05]  /*88c0*/  BRA `(.L_x_27) ;  /* 0xffffff9400ac7947 */ /* 0x000fea000383ffff */
.L_x_35:
[----:B-1----:R-:W-:-:S07]  /*88d0*/  MOV R0, UR17 ;  /* 0x0000001100007c02 */ /* 0x002fce0008000f00 */
.L_x_135:
[----:B-1----:R1:W2:Y:S02]  /*88e0*/  SYNCS.PHASECHK.TRANS64.TRYWAIT P0, [R0+URZ+0x68], R3 ;  /* 0x00006803000075a7 */ /* 0x0022a400080011ff */
[----:B--2---:R-:W-:Y:S05]  /*88f0*/  @!P0 NANOSLEEP.SYNCS 0x989680 ;  /* 0x009896800000895d */ /* 0x004fea0003900000 */
[----:B------:R-:W2:Y:S02]  /*8900*/  @!P0 SYNCS.PHASECHK.TRANS64 P0, [R0+URZ+0x68], R3 ;  /* 0x00006803000085a7 */ /* 0x000ea400080010ff */
[----:B--2---:R-:W-:Y:S05]  /*8910*/  @!P0 BRA `(.L_x_135) ;  /* 0xfffffffc00f08947 */ /* 0x004fea000383ffff */
[----:B------:R-:W-:Y:S05]  /*8920*/  BRA `(.L_x_34) ;  /* 0xffffff9800747947 */ /* 0x000fea000383ffff */
.L_x_40:
[----:B-1----:R1:W2:Y:S02]  /*8930*/  SYNCS.PHASECHK.TRANS64.TRYWAIT P0, [R3+URZ+0x100], R0 ;  /* 0x00010000030075a7 */ /* 0x0022a400080011ff */
[----:B--2---:R-:W-:Y:S05]  /*8940*/  @!P0 NANOSLEEP.SYNCS 0x989680 ;  /* 0x009896800000895d */ /* 0x004fea0003900000 */
[----:B------:R-:W2:Y:S02]  /*8950*/  @!P0 SYNCS.PHASECHK.TRANS64 P0, [R3+URZ+0x100], R0 ;  /* 0x00010000030085a7 */ /* 0x000ea400080010ff */
[----:B--2---:R-:W-:Y:S05]  /*8960*/  @!P0 BRA `(.L_x_40) ;  /* 0xfffffffc00f08947 */ /* 0x004fea000383ffff */
[----:B------:R-:W-:Y:S05]  /*8970*/  BRA `(.L_x_136) ;  /* 0xffffff9c00247947 */ /* 0x000fea000383ffff */
.L_x_44:
[----:B-1----:R-:W-:-:S07]  /*8980*/  MOV R0, UR4 ;  /* 0x0000000400007c02 */ /* 0x002fce0008000f00 */
.L_x_137:
[----:B-1----:R1:W2:Y:S02]  /*8990*/  SYNCS.PHASECHK.TRANS64.TRYWAIT P0, [R0+URZ], R3 ;  /* 0x00000003000075a7 */ /* 0x0022a400080011ff */
[----:B--2---:R-:W-:Y:S05]  /*89a0*/  @!P0 NANOSLEEP.SYNCS 0x989680 ;  /* 0x009896800000895d */ /* 0x004fea0003900000 */
[----:B------:R-:W2:Y:S02]  /*89b0*/  @!P0 SYNCS.PHASECHK.TRANS64 P0, [R0+URZ], R3 ;  /* 0x00000003000085a7 */ /* 0x000ea400080010ff */
[----:B--2---:R-:W-:Y:S05]  /*89c0*/  @!P0 BRA `(.L_x_137) ;  /* 0xfffffffc00f08947 */ /* 0x004fea000383ffff */
[----:B------:R-:W-:Y:S05]  /*89d0*/  BRA `(.L_x_138) ;  /* 0xffffffa000c87947 */ /* 0x000fea000383ffff */
.L_x_45:
[----:B------:R-:W-:-:S07]  /*89e0*/  MOV R0, UR5 ;  /* 0x0000000500007c02 */ /* 0x000fce0008000f00 */
.L_x_139:
[----:B-1----:R1:W2:Y:S02]  /*89f0*/  SYNCS.PHASECHK.TRANS64.TRYWAIT P0, [R0+URZ], R3 ;  /* 0x00000003000075a7 */ /* 0x0022a400080011ff */
[----:B--2---:R-:W-:Y:S05]  /*8a00*/  @!P0 NANOSLEEP.SYNCS 0x989680 ;  /* 0x009896800000895d */ /* 0x004fea0003900000 */
[----:B------:R-:W2:Y:S02]  /*8a10*/  @!P0 SYNCS.PHASECHK.TRANS64 P0, [R0+URZ], R3 ;  /* 0x00000003000085a7 */ /* 0x000ea400080010ff */
[----:B--2---:R-:W-:Y:S05]  /*8a20*/  @!P0 BRA `(.L_x_139) ;  /* 0xfffffffc00f08947 */ /* 0x004fea000383ffff */
[----:B------:R-:W-:Y:S05]  /*8a30*/  BRA `(.L_x_140) ;  /* 0xffffffa000d47947 */ /* 0x000fea000383ffff */
.L_x_46:
[----:B------:R-:W-:-:S07]  /*8a40*/  MOV R0, UR5 ;  /* 0x0000000500007c02 */ /* 0x000fce0008000f00 */
.L_x_141:
[----:B-1----:R1:W2:Y:S02]  /*8a50*/  SYNCS.PHASECHK.TRANS64.TRYWAIT P0, [R0+URZ], R3 ;  /* 0x00000003000075a7 */ /* 0x0022a400080011ff */
[----:B--2---:R-:W-:Y:S05]  /*8a60*/  @!P0 NANOSLEEP.SYNCS 0x989680 ;  /* 0x009896800000895d */ /* 0x004fea0003900000 */
[----:B------:R-:W2:Y:S02]  /*8a70*/  @!P0 SYNCS.PHASECHK.TRANS64 P0, [R0+URZ], R3 ;  /* 0x00000003000085a7 */ /* 0x000ea400080010ff */
[----:B--2---:R-:W-:Y:S05]  /*8a80*/  @!P0 BRA `(.L_x_141) ;  /* 0xfffffffc00f08947 */ /* 0x004fea000383ffff */
[----:B------:R-:W-:Y:S05]  /*8a90*/  BRA `(.L_x_142) ;  /* 0xffffffa000e07947 */ /* 0x000fea000383ffff */
.L_x_47:
[----:B------:R-:W-:-:S07]  /*8aa0*/  MOV R0, UR5 ;  /* 0x0000000500007c02 */ /* 0x000fce0008000f00 */
.L_x_143:
[----:B-1----:R1:W2:Y:S02]  /*8ab0*/  SYNCS.PHASECHK.TRANS64.TRYWAIT P0, [R0+URZ], R3 ;  /* 0x00000003000075a7 */ /* 0x0022a400080011ff */
[----:B--2---:R-:W-:Y:S05]  /*8ac0*/  @!P0 NANOSLEEP.SYNCS 0x989680 ;  /* 0x009896800000895d */ /* 0x004fea0003900000 */
[----:B------:R-:W2:Y:S02]  /*8ad0*/  @!P0 SYNCS.PHASECHK.TRANS64 P0, [R0+URZ], R3 ;  /* 0x00000003000085a7 */ /* 0x000ea400080010ff */
[----:B--2---:R-:W-:Y:S05]  /*8ae0*/  @!P0 BRA `(.L_x_143) ;  /* 0xfffffffc00f08947 */ /* 0x004fea000383ffff */
[----:B------:R-:W-:Y:S05]  /*8af0*/  BRA `(.L_x_144) ;  /* 0xffffffa000ec7947 */ /* 0x000fea000383ffff */
.L_x_48:
[----:B------:R-:W-:-:S07]  /*8b00*/  MOV R0, UR5 ;  /* 0x0000000500007c02 */ /* 0x000fce0008000f00 */
.L_x_145:
[----:B-1----:R1:W2:Y:S02]  /*8b10*/  SYNCS.PHASECHK.TRANS64.TRYWAIT P0, [R0+URZ], R3 ;  /* 0x00000003000075a7 */ /* 0x0022a400080011ff */
[----:B--2---:R-:W-:Y:S05]  /*8b20*/  @!P0 NANOSLEEP.SYNCS 0x989680 ;  /* 0x009896800000895d */ /* 0x004fea0003900000 */
[----:B------:R-:W2:Y:S02]  /*8b30*/  @!P0 SYNCS.PHASECHK.TRANS64 P0, [R0+URZ], R3 ;  /* 0x00000003000085a7 */ /* 0x000ea400080010ff */
[----:B--2---:R-:W-:Y:S05]  /*8b40*/  @!P0 BRA `(.L_x_145) ;  /* 0xfffffffc00f08947 */ /* 0x004fea000383ffff */
[----:B------:R-:W-:Y:S05]  /*8b50*/  BRA `(.L_x_146) ;  /* 0xffffffa000f87947 */ /* 0x000fea000383ffff */
.L_x_49:
[----:B------:R-:W-:-:S07]  /*8b60*/  MOV R0, UR5 ;  /* 0x0000000500007c02 */ /* 0x000fce0008000f00 */
.L_x_147:
[----:B-1----:R1:W2:Y:S02]  /*8b70*/  SYNCS.PHASECHK.TRANS64.TRYWAIT P0, [R0+URZ], R3 ;  /* 0x00000003000075a7 */ /* 0x0022a400080011ff */
[----:B--2---:R-:W-:Y:S05]  /*8b80*/  @!P0 NANOSLEEP.SYNCS 0x989680 ;  /* 0x009896800000895d */ /* 0x004fea0003900000 */
[----:B------:R-:W2:Y:S02]  /*8b90*/  @!P0 SYNCS.PHASECHK.TRANS64 P0, [R0+URZ], R3 ;  /* 0x00000003000085a7 */ /* 0x000ea400080010ff */
[----:B--2---:R-:W-:Y:S05]  /*8ba0*/  @!P0 BRA `(.L_x_147) ;  /* 0xfffffffc00f08947 */ /* 0x004fea000383ffff */
[----:B------:R-:W-:Y:S05]  /*8bb0*/  BRA `(.L_x_148) ;  /* 0xffffffa400047947 */ /* 0x000fea000383ffff */
.L_x_50:
[----:B------:R-:W-:-:S07]  /*8bc0*/  MOV R0, UR5 ;  /* 0x0000000500007c02 */ /* 0x000fce0008000f00 */
.L_x_149:
[----:B-1----:R1:W2:Y:S02]  /*8bd0*/  SYNCS.PHASECHK.TRANS64.TRYWAIT P0, [R0+URZ], R3 ;  /* 0x00000003000075a7 */ /* 0x0022a400080011ff */
[----:B--2---:R-:W-:Y:S05]  /*8be0*/  @!P0 NANOSLEEP.SYNCS 0x989680 ;  /* 0x009896800000895d */ /* 0x004fea0003900000 */
[----:B------:R-:W2:Y:S02]  /*8bf0*/  @!P0 SYNCS.PHASECHK.TRANS64 P0, [R0+URZ], R3 ;  /* 0x00000003000085a7 */ /* 0x000ea400080010ff */
[----:B--2---:R-:W-:Y:S05]  /*8c00*/  @!P0 BRA `(.L_x_149) ;  /* 0xfffffffc00f08947 */ /* 0x004fea000383ffff */
[----:B------:R-:W-:Y:S05]  /*8c10*/  BRA `(.L_x_150) ;  /* 0xffffffa400107947 */ /* 0x000fea000383ffff */
.L_x_51:
[----:B------:R-:W-:-:S07]  /*8c20*/  MOV R0, UR5 ;  /* 0x0000000500007c02 */ /* 0x000fce0008000f00 */
.L_x_151:
[----:B-1----:R1:W2:Y:S02]  /*8c30*/  SYNCS.PHASECHK.TRANS64.TRYWAIT P0, [R0+URZ], R3 ;  /* 0x00000003000075a7 */ /* 0x0022a400080011ff */
[----:B--2---:R-:W-:Y:S05]  /*8c40*/  @!P0 NANOSLEEP.SYNCS 0x989680 ;  /* 0x009896800000895d */ /* 0x004fea0003900000 */
[----:B------:R-:W2:Y:S02]  /*8c50*/  @!P0 SYNCS.PHASECHK.TRANS64 P0, [R0+URZ], R3 ;  /* 0x00000003000085a7 */ /* 0x000ea400080010ff */
[----:B--2---:R-:W-:Y:S05]  /*8c60*/  @!P0 BRA `(.L_x_151) ;  /* 0xfffffffc00f08947 */ /* 0x004fea000383ffff */
[----:B------:R-:W-:Y:S05]  /*8c70*/  BRA `(.L_x_152) ;  /* 0xffffffa4001c7947 */ /* 0x000fea000383ffff */
.L_x_52:
[----:B------:R-:W-:-:S07]  /*8c80*/  MOV R0, UR5 ;  /* 0x0000000500007c02 */ /* 0x000fce0008000f00 */
.L_x_153:
[----:B-1----:R1:W2:Y:S02]  /*8c90*/  SYNCS.PHASECHK.TRANS64.TRYWAIT P0, [R0+URZ], R3 ;  /* 0x00000003000075a7 */ /* 0x0022a400080011ff */
[----:B--2---:R-:W-:Y:S05]  /*8ca0*/  @!P0 NANOSLEEP.SYNCS 0x989680 ;  /* 0x009896800000895d */ /* 0x004fea0003900000 */
[----:B------:R-:W2:Y:S02]  /*8cb0*/  @!P0 SYNCS.PHASECHK.TRANS64 P0, [R0+URZ], R3 ;  /* 0x00000003000085a7 */ /* 0x000ea400080010ff */
[----:B--2---:R-:W-:Y:S05]  /*8cc0*/  @!P0 BRA `(.L_x_153) ;  /* 0xfffffffc00f08947 */ /* 0x004fea000383ffff */
[----:B------:R-:W-:Y:S05]  /*8cd0*/  BRA `(.L_x_154) ;  /* 0xffffffa400287947 */ /* 0x000fea000383ffff */
.L_x_53:
[----:B------:R-:W-:-:S07]  /*8ce0*/  MOV R0, UR5 ;  /* 0x0000000500007c02 */ /* 0x000fce0008000f00 */
.L_x_155:
[----:B-1----:R1:W2:Y:S02]  /*8cf0*/  SYNCS.PHASECHK.TRANS64.TRYWAIT P0, [R0+URZ], R3 ;  /* 0x00000003000075a7 */ /* 0x0022a400080011ff */
[----:B--2---:R-:W-:Y:S05]  /*8d00*/  @!P0 NANOSLEEP.SYNCS 0x989680 ;  /* 0x009896800000895d */ /* 0x004fea0003900000 */
[----:B------:R-:W2:Y:S02]  /*8d10*/  @!P0 SYNCS.PHASECHK.TRANS64 P0, [R0+URZ], R3 ;  /* 0x00000003000085a7 */ /* 0x000ea400080010ff */
[----:B--2---:R-:W-:Y:S05]  /*8d20*/  @!P0 BRA `(.L_x_155) ;  /* 0xfffffffc00f08947 */ /* 0x004fea000383ffff */
[----:B------:R-:W-:Y:S05]  /*8d30*/  BRA `(.L_x_156) ;  /* 0xffffffa400347947 */ /* 0x000fea000383ffff */
.L_x_54:
[----:B------:R-:W-:-:S07]  /*8d40*/  MOV R0, UR5 ;  /* 0x0000000500007c02 */ /* 0x000fce0008000f00 */
.L_x_157:
[----:B-1----:R1:W2:Y:S02]  /*8d50*/  SYNCS.PHASECHK.TRANS64.TRYWAIT P0, [R0+URZ], R3 ;  /* 0x00000003000075a7 */ /* 0x0022a400080011ff */
[----:B--2---:R-:W-:Y:S05]  /*8d60*/  @!P0 NANOSLEEP.SYNCS 0x989680 ;  /* 0x009896800000895d */ /* 0x004fea0003900000 */
[----:B------:R-:W2:Y:S02]  /*8d70*/  @!P0 SYNCS.PHASECHK.TRANS64 P0, [R0+URZ], R3 ;  /* 0x00000003000085a7 */ /* 0x000ea400080010ff */
[----:B--2---:R-:W-:Y:S05]  /*8d80*/  @!P0 BRA `(.L_x_157) ;  /* 0xfffffffc00f08947 */ /* 0x004fea000383ffff */
[----:B------:R-:W-:Y:S05]  /*8d90*/  BRA `(.L_x_158) ;  /* 0xffffffa400407947 */ /* 0x000fea000383ffff */
.L_x_55:
[----:B------:R-:W-:-:S07]  /*8da0*/  MOV R0, UR5 ;  /* 0x0000000500007c02 */ /* 0x000fce0008000f00 */
.L_x_159:
[----:B-1----:R1:W2:Y:S02]  /*8db0*/  SYNCS.PHASECHK.TRANS64.TRYWAIT P0, [R0+URZ], R3 ;  /* 0x00000003000075a7 */ /* 0x0022a400080011ff */
[----:B--2---:R-:W-:Y:S05]  /*8dc0*/  @!P0 NANOSLEEP.SYNCS 0x989680 ;  /* 0x009896800000895d */ /* 0x004fea0003900000 */
[----:B------:R-:W2:Y:S02]  /*8dd0*/  @!P0 SYNCS.PHASECHK.TRANS64 P0, [R0+URZ], R3 ;  /* 0x00000003000085a7 */ /* 0x000ea400080010ff */
[----:B--2---:R-:W-:Y:S05]  /*8de0*/  @!P0 BRA `(.L_x_159) ;  /* 0xfffffffc00f08947 */ /* 0x004fea000383ffff */
[----:B------:R-:W-:Y:S05]  /*8df0*/  BRA `(.L_x_160) ;  /* 0xffffffa4004c7947 */ /* 0x000fea000383ffff */
.L_x_58:
[----:B-1----:R1:W2:Y:S02]  /*8e00*/  SYNCS.PHASECHK.TRANS64.TRYWAIT P0, [R2+URZ+0x160], R5 ;  /* 0x00016005020075a7 */ /* 0x0022a400080011ff */
[----:B--2---:R-:W-:Y:S05]  /*8e10*/  @!P0 NANOSLEEP.SYNCS 0x989680 ;  /* 0x009896800000895d */ /* 0x004fea0003900000 */
[----:B------:R-:W2:Y:S02]  /*8e20*/  @!P0 SYNCS.PHASECHK.TRANS64 P0, [R2+URZ+0x160], R5 ;  /* 0x00016005020085a7 */ /* 0x000ea400080010ff */
[----:B--2---:R-:W-:Y:S05]  /*8e30*/  @!P0 BRA `(.L_x_58) ;  /* 0xfffffffc00f08947 */ /* 0x004fea000383ffff */
[----:B------:R-:W-:Y:S05]  /*8e40*/  BRA `(.L_x_161) ;  /* 0xffffffa400a87947 */ /* 0x000fea000383ffff */
.L_x_59:
[----:B------:R-:W-:-:S07]  /*8e50*/  MOV R2, UR4 ;  /* 0x0000000400027c02 */ /* 0x000fce0008000f00 */
.L_x_162:
[----:B-1----:R1:W2:Y:S02]  /*8e60*/  SYNCS.PHASECHK.TRANS64.TRYWAIT P0, [R2+URZ+0x110], R5 ;  /* 0x00011005020075a7 */ /* 0x0022a400080011ff */
[----:B--2---:R-:W-:Y:S05]  /*8e70*/  @!P0 NANOSLEEP.SYNCS 0x989680 ;  /* 0x009896800000895d */ /* 0x004fea0003900000 */
[----:B------:R-:W2:Y:S02]  /*8e80*/  @!P0 SYNCS.PHASECHK.TRANS64 P0, [R2+URZ+0x110], R5 ;  /* 0x00011005020085a7 */ /* 0x000ea400080010ff */
[----:B--2---:R-:W-:Y:S05]  /*8e90*/  @!P0 BRA `(.L_x_162) ;  /* 0xfffffffc00f08947 */ /* 0x004fea000383ffff */
[----:B------:R-:W-:Y:S05]  /*8ea0*/  BRA `(.L_x_163) ;  /* 0xffffffa400b87947 */ /* 0x000fea000383ffff */
.L_x_60:
[----:B-1----:R1:W2:Y:S02]  /*8eb0*/  SYNCS.PHASECHK.TRANS64.TRYWAIT P1, [R2+URZ+0x100], R5 ;  /* 0x00010005020075a7 */ /* 0x0022a400080211ff */
[----:B--2---:R-:W-:Y:S05]  /*8ec0*/  @!P1 NANOSLEEP.SYNCS 0x989680 ;  /* 0x009896800000995d */ /* 0x004fea0003900000 */
[----:B------:R-:W2:Y:S02]  /*8ed0*/  @!P1 SYNCS.PHASECHK.TRANS64 P1, [R2+URZ+0x100], R5 ;  /* 0x00010005020095a7 */ /* 0x000ea400080210ff */
[----:B--2---:R-:W-:Y:S05]  /*8ee0*/  @!P1 BRA `(.L_x_60) ;  /* 0xfffffffc00f09947 */ /* 0x004fea000383ffff */
[----:B------:R-:W-:Y:S05]  /*8ef0*/  BRA `(.L_x_164) ;  /* 0xffffffa400e87947 */ /* 0x000fea000383ffff */
.L_x_63:
[----:B------:R-:W-:-:S07]  /*8f00*/  MOV R0, UR4 ;  /* 0x0000000400007c02 */ /* 0x000fce0008000f00 */
.L_x_165:
[----:B-1----:R1:W2:Y:S02]  /*8f10*/  SYNCS.PHASECHK.TRANS64.TRYWAIT P0, [R0+URZ+0x110], R3 ;  /* 0x00011003000075a7 */ /* 0x0022a400080011ff */
[----:B--2---:R-:W-:Y:S05]  /*8f20*/  @!P0 NANOSLEEP.SYNCS 0x989680 ;  /* 0x009896800000895d */ /* 0x004fea0003900000 */
[----:B------:R-:W2:Y:S02]  /*8f30*/  @!P0 SYNCS.PHASECHK.TRANS64 P0, [R0+URZ+0x110], R3 ;  /* 0x00011003000085a7 */ /* 0x000ea400080010ff */
[----:B--2---:R-:W-:Y:S05]  /*8f40*/  @!P0 BRA `(.L_x_165) ;  /* 0xfffffffc00f08947 */ /* 0x004fea000383ffff */
[----:B------:R-:W-:Y:S05]  /*8f50*/  BRA `(.L_x_62) ;  /* 0xffffffa8003c7947 */ /* 0x000fea000383ffff */
.L_x_72:
[----:B-1----:R-:W-:-:S04]  /*8f60*/  MOV R0, UR5 ;  /* 0x0000000500007c02 */ /* 0x002fc80008000f00 */
[----:B------:R1:W2:Y:S03]  /*8f70*/  SYNCS.PHASECHK.TRANS64.TRYWAIT P0, [R0+URZ+0x8], R7 ;  /* 0x00000807000075a7 */ /* 0x0002a600080011ff */
[----:B--2---:R-:W-:Y:S05]  /*8f80*/  @!P0 NANOSLEEP.SYNCS 0x989680 ;  /* 0x009896800000895d */ /* 0x004fea0003900000 */
[----:B------:R-:W2:Y:S02]  /*8f90*/  @!P0 SYNCS.PHASECHK.TRANS64 P0, [R0+URZ+0x8], R7 ;  /* 0x00000807000085a7 */ /* 0x000ea400080010ff */
[----:B--2---:R-:W-:Y:S05]  /*8fa0*/  @!P0 BRA `(.L_x_72) ;  /* 0xfffffffc00ec8947 */ /* 0x004fea000383ffff */
[----:B------:R-:W-:Y:S05]  /*8fb0*/  BRA `(.L_x_71) ;  /* 0xffffffa800f07947 */ /* 0x000fea000383ffff */
.L_x_74:
[----:B------:R-:W-:Y:S01]  /*8fc0*/  BSSY B0, `(.L_x_166) ;  /* 0x0000006000007945 */ /* 0x000fe20003800000 */
[----:B------:R-:W-:-:S07]  /*8fd0*/  MOV R15, 0xffffffff ;  /* 0xffffffff000f7802 */ /* 0x000fce0000000f00 */
[----:B-1---5:R-:W-:Y:S05]  /*8fe0*/  WARPSYNC.COLLECTIVE R15, `(.L_x_167) ;  /* 0x000000000f0c7348 */ /* 0x022fea0003c00000 */
[----:B------:R-:W-:Y:S02]  /*8ff0*/  ELECT P6, UR79, PT ;  /* 0x00000000004f782f */ /* 0x000fe400038c0000 */
[----:B------:R-:W-:Y:S01]  /*9000*/  MOV R14, UR79 ;  /* 0x0000004f000e7c02 */ /* 0x000fe20008000f00 */
[----:B-1---5:R-:W-:Y:S10]  /*9010*/  ENDCOLLECTIVE ;  /* 0x000000000000791b */ /* 0x022ff40003800000 */
.L_x_167:
[----:B------:R-:W-:Y:S05]  /*9020*/  BSYNC B0 ;  /* 0x0000000000007941 */ /* 0x000fea0003800000 */
.L_x_166:
[----:B------:R-:W-:Y:S05]  /*9030*/  BRA `(.L_x_168) ;  /* 0xffffffac00207947 */ /* 0x000fea000383ffff */
.L_x_76:
[----:B-1----:R-:W-:-:S04]  /*9040*/  MOV R0, UR5 ;  /* 0x0000000500007c02 */ /* 0x002fc80008000f00 */
[----:B------:R1:W2:Y:S03]  /*9050*/  SYNCS.PHASECHK.TRANS64.TRYWAIT P0, [R0+URZ+0x8], R5 ;  /* 0x00000805000075a7 */ /* 0x0002a600080011ff */
[----:B--2---:R-:W-:Y:S05]  /*9060*/  @!P0 NANOSLEEP.SYNCS 0x989680 ;  /* 0x009896800000895d */ /* 0x004fea0003900000 */
[----:B------:R-:W2:Y:S02]  /*9070*/  @!P0 SYNCS.PHASECHK.TRANS64 P0, [R0+URZ+0x8], R5 ;  /* 0x00000805000085a7 */ /* 0x000ea400080010ff */
[----:B--2---:R-:W-:Y:S05]  /*9080*/  @!P0 BRA `(.L_x_76) ;  /* 0xfffffffc00ec8947 */ /* 0x004fea000383ffff */
[----:B------:R-:W-:Y:S05]  /*9090*/  BRA `(.L_x_75) ;  /* 0xffffffac00247947 */ /* 0x000fea000383ffff */
.L_x_77:
[----:B-1----:R1:W2:Y:S02]  /*90a0*/  SYNCS.PHASECHK.TRANS64.TRYWAIT P0, [R0+URZ+0x100], R5 ;  /* 0x00010005000075a7 */ /* 0x0022a400080011ff */
[----:B--2---:R-:W-:Y:S05]  /*90b0*/  @!P0 NANOSLEEP.SYNCS 0x989680 ;  /* 0x009896800000895d */ /* 0x004fea0003900000 */
[----:B------:R-:W2:Y:S02]  /*90c0*/  @!P0 SYNCS.PHASECHK.TRANS64 P0, [R0+URZ+0x100], R5 ;  /* 0x00010005000085a7 */ /* 0x000ea400080010ff */
[----:B--2---:R-:W-:Y:S05]  /*90d0*/  @!P0 BRA `(.L_x_77) ;  /* 0xfffffffc00f08947 */ /* 0x004fea000383ffff */
[----:B------:R-:W-:Y:S05]  /*90e0*/  BRA `(.L_x_169) ;  /* 0xffffffb000107947 */ /* 0x000fea000383ffff */
.L_x_79:
[----:B------:R-:W-:-:S07]  /*90f0*/  MOV R0, UR31 ;  /* 0x0000001f00007c02 */ /* 0x000fce0008000f00 */
.L_x_170:
[----:B-1----:R1:W2:Y:S02]  /*9100*/  SYNCS.PHASECHK.TRANS64.TRYWAIT P0, [R0+URZ+0x140], R5 ;  /* 0x00014005000075a7 */ /* 0x0022a400080011ff */
[----:B--2---:R-:W-:Y:S05]  /*9110*/  @!P0 NANOSLEEP.SYNCS 0x989680 ;  /* 0x009896800000895d */ /* 0x004fea0003900000 */
[----:B------:R-:W2:Y:S02]  /*9120*/  @!P0 SYNCS.PHASECHK.TRANS64 P0, [R0+URZ+0x140], R5 ;  /* 0x00014005000085a7 */ /* 0x000ea400080010ff */
[----:B--2---:R-:W-:Y:S05]  /*9130*/  @!P0 BRA `(.L_x_170) ;  /* 0xfffffffc00f08947 */ /* 0x004fea000383ffff */
[----:B------:R-:W-:Y:S05]  /*9140*/  BRA `(.L_x_171) ;  /* 0xffffffb0005c7947 */ /* 0x000fea000383ffff */
.L_x_82:
[----:B------:R-:W-:Y:S07]  /*9150*/  MOV R0, UR5 ;  /* 0x0000000500007c02 */ /* 0x000fee0008000f00 */
.L_x_172:
[----:B-1----:R1:W2:Y:S02]  /*9160*/  SYNCS.PHASECHK.TRANS64.TRYWAIT P0, [R0+URZ], R5 ;  /* 0x00000005000075a7 */ /* 0x0022a400080011ff */
[----:B--2---:R-:W-:Y:S05]  /*9170*/  @!P0 NANOSLEEP.SYNCS 0x989680 ;  /* 0x009896800000895d */ /* 0x004fea0003900000 */
[----:B------:R-:W2:Y:S02]  /*9180*/  @!P0 SYNCS.PHASECHK.TRANS64 P0, [R0+URZ], R5 ;  /* 0x00000005000085a7 */ /* 0x000ea400080010ff */
[----:B--2---:R-:W-:Y:S05]  /*9190*/  @!P0 BRA `(.L_x_172) ;  /* 0xfffffffc00f08947 */ /* 0x004fea000383ffff */
[----:B------:R-:W-:Y:S05]  /*91a0*/  BRA `(.L_x_81) ;  /* 0xffffffb000707947 */ /* 0x000fea000383ffff */
.L_x_86:
[----:B-1----:R-:W-:-:S07]  /*91b0*/  MOV R0, UR4 ;  /* 0x0000000400007c02 */ /* 0x002fce0008000f00 */
.L_x_173:
[----:B-1----:R1:W2:Y:S02]  /*91c0*/  SYNCS.PHASECHK.TRANS64.TRYWAIT P0, [R0+URZ], R3 ;  /* 0x00000003000075a7 */ /* 0x0022a400080011ff */
[----:B--2---:R-:W-:Y:S05]  /*91d0*/  @!P0 NANOSLEEP.SYNCS 0x989680 ;  /* 0x009896800000895d */ /* 0x004fea0003900000 */
[----:B------:R-:W2:Y:S02]  /*91e0*/  @!P0 SYNCS.PHASECHK.TRANS64 P0, [R0+URZ], R3 ;  /* 0x00000003000085a7 */ /* 0x000ea400080010ff */
[----:B--2---:R-:W-:Y:S05]  /*91f0*/  @!P0 BRA `(.L_x_173) ;  /* 0xfffffffc00f08947 */ /* 0x004fea000383ffff */
[----:B------:R-:W-:Y:S05]  /*9200*/  BRA `(.L_x_174) ;  /* 0xffffffb400647947 */ /* 0x000fea000383ffff */
.L_x_87:
[----:B------:R-:W-:-:S07]  /*9210*/  MOV R0, UR5 ;  /* 0x0000000500007c02 */ /* 0x000fce0008000f00 */
.L_x_175:
[----:B-1----:R1:W2:Y:S02]  /*9220*/  SYNCS.PHASECHK.TRANS64.TRYWAIT P0, [R0+URZ], R3 ;  /* 0x00000003000075a7 */ /* 0x0022a400080011ff */
[----:B--2---:R-:W-:Y:S05]  /*9230*/  @!P0 NANOSLEEP.SYNCS 0x989680 ;  /* 0x009896800000895d */ /* 0x004fea0003900000 */
[----:B------:R-:W2:Y:S02]  /*9240*/  @!P0 SYNCS.PHASECHK.TRANS64 P0, [R0+URZ], R3 ;  /* 0x00000003000085a7 */ /* 0x000ea400080010ff */
[----:B--2---:R-:W-:Y:S05]  /*9250*/  @!P0 BRA `(.L_x_175) ;  /* 0xfffffffc00f08947 */ /* 0x004fea000383ffff */
[----:B------:R-:W-:Y:S05]  /*9260*/  BRA `(.L_x_176) ;  /* 0xffffffb400707947 */ /* 0x000fea000383ffff */
.L_x_88:
[----:B------:R-:W-:-:S07]  /*9270*/  MOV R0, UR5 ;  /* 0x0000000500007c02 */ /* 0x000fce0008000f00 */
.L_x_177:
[----:B-1----:R1:W2:Y:S02]  /*9280*/  SYNCS.PHASECHK.TRANS64.TRYWAIT P0, [R0+URZ], R3 ;  /* 0x00000003000075a7 */ /* 0x0022a400080011ff */
[----:B--2---:R-:W-:Y:S05]  /*9290*/  @!P0 NANOSLEEP.SYNCS 0x989680 ;  /* 0x009896800000895d */ /* 0x004fea0003900000 */
[----:B------:R-:W2:Y:S02]  /*92a0*/  @!P0 SYNCS.PHASECHK.TRANS64 P0, [R0+URZ], R3 ;  /* 0x00000003000085a7 */ /* 0x000ea400080010ff */
[----:B--2---:R-:W-:Y:S05]  /*92b0*/  @!P0 BRA `(.L_x_177) ;  /* 0xfffffffc00f08947 */ /* 0x004fea000383ffff */
[----:B------:R-:W-:Y:S05]  /*92c0*/  BRA `(.L_x_178) ;  /* 0xffffffb4007c7947 */ /* 0x000fea000383ffff */
.L_x_91:
[----:B------:R-:W-:-:S07]  /*92d0*/  MOV R0, UR26 ;  /* 0x0000001a00007c02 */ /* 0x000fce0008000f00 */
.L_x_179:
[----:B-1----:R1:W2:Y:S02]  /*92e0*/  SYNCS.PHASECHK.TRANS64.TRYWAIT P1, [R0+URZ+0x180], R3 ;  /* 0x00018003000075a7 */ /* 0x0022a400080211ff */
[----:B--2---:R-:W-:Y:S05]  /*92f0*/  @!P1 NANOSLEEP.SYNCS 0x989680 ;  /* 0x009896800000995d */ /* 0x004fea0003900000 */
[----:B------:R-:W2:Y:S02]  /*9300*/  @!P1 SYNCS.PHASECHK.TRANS64 P1, [R0+URZ+0x180], R3 ;  /* 0x00018003000095a7 */ /* 0x000ea400080210ff */
[----:B--2---:R-:W-:Y:S05]  /*9310*/  @!P1 BRA `(.L_x_179) ;  /* 0xfffffffc00f09947 */ /* 0x004fea000383ffff */
[----:B------:R-:W-:Y:S05]  /*9320*/  BRA `(.L_x_180) ;  /* 0xffffffb400c87947 */ /* 0x000fea000383ffff */
.L_x_96:
[----:B--2---:R2:W3:Y:S02]  /*9330*/  SYNCS.PHASECHK.TRANS64.TRYWAIT P0, [R12+URZ+0x100], R9 ;  /* 0x000100090c0075a7 */ /* 0x0044e400080011ff */
[----:B---3--:R-:W-:Y:S05]  /*9340*/  @!P0 NANOSLEEP.SYNCS 0x989680 ;  /* 0x009896800000895d */ /* 0x008fea0003900000 */
[----:B------:R-:W3:Y:S02]  /*9350*/  @!P0 SYNCS.PHASECHK.TRANS64 P0, [R12+URZ+0x100], R9 ;  /* 0x000100090c0085a7 */ /* 0x000ee400080010ff */
[----:B---3--:R-:W-:Y:S05]  /*9360*/  @!P0 BRA `(.L_x_96) ;  /* 0xfffffffc00f08947 */ /* 0x008fea000383ffff */
[----:B------:R-:W-:Y:S05]  /*9370*/  BRA `(.L_x_181) ;  /* 0xffffffb800e87947 */ /* 0x000fea000383ffff */
.L_x_99:
[----:B------:R-:W-:Y:S07]  /*9380*/  MOV R0, UR21 ;  /* 0x0000001500007c02 */ /* 0x000fee0008000f00 */
.L_x_182:
[----:B--2---:R2:W3:Y:S02]  /*9390*/  SYNCS.PHASECHK.TRANS64.TRYWAIT P2, [R0+URZ+0xf8], R11 ;  /* 0x0000f80b000075a7 */ /* 0x0044e400080411ff */
[----:B---3--:R-:W-:Y:S05]  /*93a0*/  @!P2 NANOSLEEP.SYNCS 0x989680 ;  /* 0x009896800000a95d */ /* 0x008fea0003900000 */
[----:B------:R-:W3:Y:S02]  /*93b0*/  @!P2 SYNCS.PHASECHK.TRANS64 P2, [R0+URZ+0xf8], R11 ;  /* 0x0000f80b0000a5a7 */ /* 0x000ee400080410ff */
[----:B---3--:R-:W-:Y:S05]  /*93c0*/  @!P2 BRA `(.L_x_182) ;  /* 0xfffffffc00f0a947 */ /* 0x008fea000383ffff */
[----:B------:R-:W-:Y:S05]  /*93d0*/  BRA `(.L_x_98) ;  /* 0xffffffc000507947 */ /* 0x000fea000383ffff */
.L_x_102:
[----:B--2---:R-:W-:Y:S07]  /*93e0*/  MOV R0, UR21 ;  /* 0x0000001500007c02 */ /* 0x004fee0008000f00 */
.L_x_183:
[----:B--2---:R2:W3:Y:S02]  /*93f0*/  SYNCS.PHASECHK.TRANS64.TRYWAIT P0, [R0+URZ+0xe0], R9 ;  /* 0x0000e009000075a7 */ /* 0x0044e400080011ff */
[----:B---3--:R-:W-:Y:S05]  /*9400*/  @!P0 NANOSLEEP.SYNCS 0x989680 ;  /* 0x009896800000895d */ /* 0x008fea0003900000 */
[----:B------:R-:W3:Y:S02]  /*9410*/  @!P0 SYNCS.PHASECHK.TRANS64 P0, [R0+URZ+0xe0], R9 ;  /* 0x0000e009000085a7 */ /* 0x000ee400080010ff */
[----:B---3--:R-:W-:Y:S05]  /*9420*/  @!P0 BRA `(.L_x_183) ;  /* 0xfffffffc00f08947 */ /* 0x008fea000383ffff */
[----:B------:R-:W-:Y:S05]  /*9430*/  BRA `(.L_x_184) ;  /* 0xffffffc000ac7947 */ /* 0x000fea000383ffff */
.L_x_103:
[----:B------:R-:W-:Y:S07]  /*9440*/  MOV R0, UR21 ;  /* 0x0000001500007c02 */ /* 0x000fee0008000f00 */
.L_x_185:
[----:B--2---:R2:W3:Y:S02]  /*9450*/  SYNCS.PHASECHK.TRANS64.TRYWAIT P0, [R0+URZ+0xe8], R9 ;  /* 0x0000e809000075a7 */ /* 0x0044e400080011ff */
[----:B---3--:R-:W-:Y:S05]  /*9460*/  @!P0 NANOSLEEP.SYNCS 0x989680 ;  /* 0x009896800000895d */ /* 0x008fea0003900000 */
[----:B------:R-:W3:Y:S02]  /*9470*/  @!P0 SYNCS.PHASECHK.TRANS64 P0, [R0+URZ+0xe8], R9 ;  /* 0x0000e809000085a7 */ /* 0x000ee400080010ff */
[----:B---3--:R-:W-:Y:S05]  /*9480*/  @!P0 BRA `(.L_x_185) ;  /* 0xfffffffc00f08947 */ /* 0x008fea000383ffff */
[----:B------:R-:W-:Y:S05]  /*9490*/  BRA `(.L_x_186) ;  /* 0xffffffc400047947 */ /* 0x000fea000383ffff */
.L_x_105:
[----:B------:R-:W-:-:S07]  /*94a0*/  MOV R0, UR21 ;  /* 0x0000001500007c02 */ /* 0x000fce0008000f00 */
.L_x_187:
[----:B--2---:R2:W4:Y:S02]  /*94b0*/  SYNCS.PHASECHK.TRANS64.TRYWAIT P0, [R0+URZ+0xe0], R3 ;  /* 0x0000e003000075a7 */ /* 0x00452400080011ff */
[----:B----4-:R-:W-:Y:S05]  /*94c0*/  @!P0 NANOSLEEP.SYNCS 0x989680 ;  /* 0x009896800000895d */ /* 0x010fea0003900000 */
[----:B------:R-:W4:Y:S02]  /*94d0*/  @!P0 SYNCS.PHASECHK.TRANS64 P0, [R0+URZ+0xe0], R3 ;  /* 0x0000e003000085a7 */ /* 0x000f2400080010ff */
[----:B----4-:R-:W-:Y:S05]  /*94e0*/  @!P0 BRA `(.L_x_187) ;  /* 0xfffffffc00f08947 */ /* 0x010fea000383ffff */
[----:B------:R-:W-:Y:S05]  /*94f0*/  BRA `(.L_x_188) ;  /* 0xffffffc400907947 */ /* 0x000fea000383ffff */
.L_x_107:
[----:B--2---:R2:W3:Y:S02]  /*9500*/  SYNCS.PHASECHK.TRANS64.TRYWAIT P0, [R3+URZ+0x100], R0 ;  /* 0x00010000030075a7 */ /* 0x0044e400080011ff */
[----:B---3--:R-:W-:Y:S05]  /*9510*/  @!P0 NANOSLEEP.SYNCS 0x989680 ;  /* 0x009896800000895d */ /* 0x008fea0003900000 */
[----:B------:R-:W3:Y:S02]  /*9520*/  @!P0 SYNCS.PHASECHK.TRANS64 P0, [R3+URZ+0x100], R0 ;  /* 0x00010000030085a7 */ /* 0x000ee400080010ff */
[----:B---3--:R-:W-:Y:S05]  /*9530*/  @!P0 BRA `(.L_x_107) ;  /* 0xfffffffc00f08947 */ /* 0x008fea000383ffff */
[----:B------:R-:W-:Y:S05]  /*9540*/  BRA `(.L_x_189) ;  /* 0xffffffc800547947 */ /* 0x000fea000383ffff */
.L_x_118:
[----:B-1----:R1:W2:Y:S02]  /*9550*/  SYNCS.PHASECHK.TRANS64.TRYWAIT P1, [R3+URZ+0xd0], R0 ;  /* 0x0000d000030075a7 */ /* 0x0022a400080211ff */
[----:B--2---:R-:W-:Y:S05]  /*9560*/  @!P1 NANOSLEEP.SYNCS 0x989680 ;  /* 0x009896800000995d */ /* 0x004fea0003900000 */
[----:B------:R-:W2:Y:S02]  /*9570*/  @!P1 SYNCS.PHASECHK.TRANS64 P1, [R3+URZ+0xd0], R0 ;  /* 0x0000d000030095a7 */ /* 0x000ea400080210ff */
[----:B--2---:R-:W-:Y:S05]  /*9580*/  @!P1 BRA `(.L_x_118) ;  /* 0xfffffffc00f09947 */ /* 0x004fea000383ffff */
[----:B------:R-:W-:Y:S05]  /*9590*/  BRA `(.L_x_117) ;  /* 0xffffffd400ac7947 */ /* 0x000fea000383ffff */
.L_x_120:
[----:B-1----:R1:W3:Y:S02]  /*95a0*/  SYNCS.PHASECHK.TRANS64.TRYWAIT P0, [R92+URZ+0x120], R5 ;  /* 0x000120055c0075a7 */ /* 0x0022e400080011ff */
[----:B---3--:R-:W-:Y:S05]  /*95b0*/  @!P0 NANOSLEEP.SYNCS 0x989680 ;  /* 0x009896800000895d */ /* 0x008fea0003900000 */
[----:B------:R-:W3:Y:S02]  /*95c0*/  @!P0 SYNCS.PHASECHK.TRANS64 P0, [R92+URZ+0x120], R5 ;  /* 0x000120055c0085a7 */ /* 0x000ee400080010ff */
[----:B---3--:R-:W-:Y:S05]  /*95d0*/  @!P0 BRA `(.L_x_120) ;  /* 0xfffffffc00f08947 */ /* 0x008fea000383ffff */
[----:B------:R-:W-:Y:S05]  /*95e0*/  BRA `(.L_x_119) ;  /* 0xffffffd800007947 */ /* 0x000fea000383ffff */
.L_x_128:
[----:B--2---:R2:W3:Y:S02]  /*95f0*/  SYNCS.PHASECHK.TRANS64.TRYWAIT P0, [R107+URZ+0xd0], R2 ;  /* 0x0000d0026b0075a7 */ /* 0x0044e400080011ff */
[----:B---3--:R-:W-:Y:S05]  /*9600*/  @!P0 NANOSLEEP.SYNCS 0x989680 ;  /* 0x009896800000895d */ /* 0x008fea0003900000 */
[----:B------:R-:W3:Y:S02]  /*9610*/  @!P0 SYNCS.PHASECHK.TRANS64 P0, [R107+URZ+0xd0], R2 ;  /* 0x0000d0026b0085a7 */ /* 0x000ee400080010ff */
[----:B---3--:R-:W-:Y:S05]  /*9620*/  @!P0 BRA `(.L_x_128) ;  /* 0xfffffffc00f08947 */ /* 0x008fea000383ffff */
[----:B------:R-:W-:Y:S05]  /*9630*/  BRA `(.L_x_127) ;  /* 0xffffffe400087947 */ /* 0x000fea000383ffff */
        .weak           $__internal_0_$__cuda_sm10x_tcgen05_guardrail_trap_col_being_dealloced_not_returned_by_alloc
        .type           $__internal_0_$__cuda_sm10x_tcgen05_guardrail_trap_col_being_dealloced_not_returned_by_alloc,@function
        .size           $__internal_0_$__cuda_sm10x_tcgen05_guardrail_trap_col_being_dealloced_not_returned_by_alloc,($__internal_1_$__cuda_sm10x_tcgen05_guardrail_trap_phase_invalid_during_alloc - $__internal_0_$__cuda_sm10x_tcgen05_guardrail_trap_col_being_dealloced_not_returned_by_alloc)
$__internal_0_$__cuda_sm10x_tcgen05_guardrail_trap_col_being_dealloced_not_returned_by_alloc:
[----:B------:R-:W-:Y:S05]  /*9640*/  BPT.TRAP 0x1 ;  /* 0x000000040000795c */ /* 0x000fea0000300000 */
[----:B------:R-:W-:-:S04]  /*9650*/  HFMA2 R3, -RZ, RZ, 0, 0 ;  /* 0x00000000ff037431 */ /* 0x000fc800000001ff */
[----:B------:R-:W-:Y:S05]  /*9660*/  RET.REL.NODEC R2 `(_ZN7cutlass13device_kernelINS_4gemm6kernel13GemmUniversalIN4cute5tupleIJiiiiEEENS1_10collective13CollectiveMmaINS1_35MainloopSm100TmaUmmaWarpSpecializedILi13ELi2ELi4ENS5_IJNS4_1CILi4EEESB_NSA_ILi1EEEEEEEENS5_IJNSA_ILi128EEESF_SF_EEENS_12float_e4m3_tENS5_IJlSC_lEEESH_SI_NS4_8TiledMMAINS4_8MMA_AtomIJNS4_10MMA_TraitsINS4_25SM100_MMA_F8F6F4_2x1SM_SSEJSH_SH_fSF_SF_NS4_17integral_constantINS4_4UMMA5MajorELSP_0EEESQ_NSN_INSO_7ScaleInELSR_0EEESS_EEEEEENS4_6LayoutINS5_IJSC_SC_SC_EEENS5_IJNSA_ILi0EEESX_SX_EEEEENS5_IJNS4_10UnderscoreES10_S10_EEEEENS4_28SM100_TMA_2SM_LOAD_MULTICASTENS4_14ComposedLayoutINS4_7SwizzleILi3ELi4ELi3EEENS4_18smem_ptr_flag_bitsILi8EEENSV_INS5_IJNSA_ILi8EEESF_EEENS5_IJSF_SC_EEEEEEEvNS4_8identityES13_S1D_vS1E_EENS_8epilogue10collective18CollectiveEpilogueINS1G_23Sm100TmaWarpSpecializedILi2ELi2ELi32ELb0ELb0EEEJNS5_IJNSA_ILi64EEESF_SF_EEENS5_IJNSV_IS1L_SC_EENSV_INS5_IJNSA_ILi32EEENSA_ILi2EEEEEENS5_IJSC_S1L_EEEEEEEESH_SI_SH_SI_NS1G_6fusion15FusionCallbacksIS1K_NS1U_17LinearCombinationISH_fSH_fLNS_15FloatRoundStyleE2EEES1M_S1T_JEEENS4_5SM1004TMEM4LOAD26SM100_TMEM_LOAD_32dp32b32xENS4_13SM90_TMA_LOADENS14_INS15_ILi1ELi4ELi3EEES18_NSV_INS5_IJS19_S1O_EEENS5_IJS1O_SC_EEEEEEENS4_39AutoVectorizingCopyWithAssumedAlignmentILi128EEENS4_14SM90_TMA_STOREES29_S2B_S2B_EEEvvEEEEvNT_6ParamsE) ;  /* 0xffffff6802647950 */ /* 0x000fea0003c3ffff */
        .weak           $__internal_1_$__cuda_sm10x_tcgen05_guardrail_trap_phase_invalid_during_alloc
        .type           $__internal_1_$__cuda_sm10x_tcgen05_guardrail_trap_phase_invalid_during_alloc,@function
        .size           $__internal_1_$__cuda_sm10x_tcgen05_guardrail_trap_phase_invalid_during_alloc,($__internal_2_$__cuda_sm10x_tcgen05_guardrail_trap_unallocated_columns_being_dealloced - $__internal_1_$__cuda_sm10x_tcgen05_guardrail_trap_phase_invalid_during_alloc)
$__internal_1_$__cuda_sm10x_tcgen05_guardrail_trap_phase_invalid_during_alloc:
[----:B------:R-:W-:Y:S05]  /*9670*/  BPT.TRAP 0x1 ;  /* 0x000000040000795c */ /* 0x000fea0000300000 */
[----:B------:R-:W-:-:S04]  /*9680*/  MOV R5, 0x0 ;  /* 0x0000000000057802 */ /* 0x000fc80000000f00 */
[----:B------:R-:W-:Y:S05]  /*9690*/  RET.REL.NODEC R4 `(_ZN7cutlass13device_kernelINS_4gemm6kernel13GemmUniversalIN4cute5tupleIJiiiiEEENS1_10collective13CollectiveMmaINS1_35MainloopSm100TmaUmmaWarpSpecializedILi13ELi2ELi4ENS5_IJNS4_1CILi4EEESB_NSA_ILi1EEEEEEEENS5_IJNSA_ILi128EEESF_SF_EEENS_12float_e4m3_tENS5_IJlSC_lEEESH_SI_NS4_8TiledMMAINS4_8MMA_AtomIJNS4_10MMA_TraitsINS4_25SM100_MMA_F8F6F4_2x1SM_SSEJSH_SH_fSF_SF_NS4_17integral_constantINS4_4UMMA5MajorELSP_0EEESQ_NSN_INSO_7ScaleInELSR_0EEESS_EEEEEENS4_6LayoutINS5_IJSC_SC_SC_EEENS5_IJNSA_ILi0EEESX_SX_EEEEENS5_IJNS4_10UnderscoreES10_S10_EEEEENS4_28SM100_TMA_2SM_LOAD_MULTICASTENS4_14ComposedLayoutINS4_7SwizzleILi3ELi4ELi3EEENS4_18smem_ptr_flag_bitsILi8EEENSV_INS5_IJNSA_ILi8EEESF_EEENS5_IJSF_SC_EEEEEEEvNS4_8identityES13_S1D_vS1E_EENS_8epilogue10collective18CollectiveEpilogueINS1G_23Sm100TmaWarpSpecializedILi2ELi2ELi32ELb0ELb0EEEJNS5_IJNSA_ILi64EEESF_SF_EEENS5_IJNSV_IS1L_SC_EENSV_INS5_IJNSA_ILi32EEENSA_ILi2EEEEEENS5_IJSC_S1L_EEEEEEEESH_SI_SH_SI_NS1G_6fusion15FusionCallbacksIS1K_NS1U_17LinearCombinationISH_fSH_fLNS_15FloatRoundStyleE2EEES1M_S1T_JEEENS4_5SM1004TMEM4LOAD26SM100_TMEM_LOAD_32dp32b32xENS4_13SM90_TMA_LOADENS14_INS15_ILi1ELi4ELi3EEES18_NSV_INS5_IJS19_S1O_EEENS5_IJS1O_SC_EEEEEEENS4_39AutoVectorizingCopyWithAssumedAlignmentILi128EEENS4_14SM90_TMA_STOREES29_S2B_S2B_EEEvvEEEEvNT_6ParamsE) ;  /* 0xffffff6804587950 */ /* 0x000fea0003c3ffff */
        .weak           $__internal_2_$__cuda_sm10x_tcgen05_guardrail_trap_unallocated_columns_being_dealloced
        .type           $__internal_2_$__cuda_sm10x_tcgen05_guardrail_trap_unallocated_columns_being_dealloced,@function
        .size           $__internal_2_$__cuda_sm10x_tcgen05_guardrail_trap_unallocated_columns_being_dealloced,(.L_x_191 - $__internal_2_$__cuda_sm10x_tcgen05_guardrail_trap_unallocated_columns_being_dealloced)
$__internal_2_$__cuda_sm10x_tcgen05_guardrail_trap_unallocated_columns_being_dealloced:
[----:B------:R-:W-:Y:S05]  /*96a0*/  BPT.TRAP 0x1 ;  /* 0x000000040000795c */ /* 0x000fea0000300000 */
[----:B------:R-:W-:-:S04]  /*96b0*/  HFMA2 R3, -RZ, RZ, 0, 0 ;  /* 0x00000000ff037431 */ /* 0x000fc800000001ff */
[----:B------:R-:W-:Y:S05]  /*96c0*/  RET.REL.NODEC R2 `(_ZN7cutlass13device_kernelINS_4gemm6kernel13GemmUniversalIN4cute5tupleIJiiiiEEENS1_10collective13CollectiveMmaINS1_35MainloopSm100TmaUmmaWarpSpecializedILi13ELi2ELi4ENS5_IJNS4_1CILi4EEESB_NSA_ILi1EEEEEEEENS5_IJNSA_ILi128EEESF_SF_EEENS_12float_e4m3_tENS5_IJlSC_lEEESH_SI_NS4_8TiledMMAINS4_8MMA_AtomIJNS4_10MMA_TraitsINS4_25SM100_MMA_F8F6F4_2x1SM_SSEJSH_SH_fSF_SF_NS4_17integral_constantINS4_4UMMA5MajorELSP_0EEESQ_NSN_INSO_7ScaleInELSR_0EEESS_EEEEEENS4_6LayoutINS5_IJSC_SC_SC_EEENS5_IJNSA_ILi0EEESX_SX_EEEEENS5_IJNS4_10UnderscoreES10_S10_EEEEENS4_28SM100_TMA_2SM_LOAD_MULTICASTENS4_14ComposedLayoutINS4_7SwizzleILi3ELi4ELi3EEENS4_18smem_ptr_flag_bitsILi8EEENSV_INS5_IJNSA_ILi8EEESF_EEENS5_IJSF_SC_EEEEEEEvNS4_8identityES13_S1D_vS1E_EENS_8epilogue10collective18CollectiveEpilogueINS1G_23Sm100TmaWarpSpecializedILi2ELi2ELi32ELb0ELb0EEEJNS5_IJNSA_ILi64EEESF_SF_EEENS5_IJNSV_IS1L_SC_EENSV_INS5_IJNSA_ILi32EEENSA_ILi2EEEEEENS5_IJSC_S1L_EEEEEEEESH_SI_SH_SI_NS1G_6fusion15FusionCallbacksIS1K_NS1U_17LinearCombinationISH_fSH_fLNS_15FloatRoundStyleE2EEES1M_S1T_JEEENS4_5SM1004TMEM4LOAD26SM100_TMEM_LOAD_32dp32b32xENS4_13SM90_TMA_LOADENS14_INS15_ILi1ELi4ELi3EEES18_NSV_INS5_IJS19_S1O_EEENS5_IJS1O_SC_EEEEEEENS4_39AutoVectorizingCopyWithAssumedAlignmentILi128EEENS4_14SM90_TMA_STOREES29_S2B_S2B_EEEvvEEEEvNT_6ParamsE) ;  /* 0xffffff68024c7950 */ /* 0x000fea0003c3ffff */
.L_x_190:
[----:B------:R-:W-:-:S00]  /*96d0*/  BRA `(.L_x_190) ;  /* 0xfffffffc00fc7947 */ /* 0x000fc0000383ffff */
[----:B------:R-:W-:-:S00]  /*96e0*/  NOP ;  /* 0x0000000000007918 */ /* 0x000fc00000000000 */
        /* <DEDUP_REMOVED lines=9> */
.L_x_191:


//--------------------- .nv.global.init           --------------------------
	.section	.nv.global.init,"aw",@progbits
.nv.global.init:
	.type		$str$27,@object
	.size		$str$27,($str$28 - $str$27)
$str$27:
        /*0000*/ 	.byte	0x28, 0x61, 0x64, 0x64, 0x72, 0x65, 0x73, 0x73, 0x20, 0x26, 0x20, 0x6d, 0x61, 0x73, 0x6b, 0x29
        /*0010*/ 	.byte	0x20, 0x3d, 0x3d, 0x20, 0x30, 0x00
	.type		$str$28,@object
	.size		$str$28,($str$26 - $str$28)
$str$28:
        /*0016*/ 	.byte	0x2f, 0x74, 0x6d, 0x70, 0x2f, 0x63, 0x75, 0x74, 0x6c, 0x61, 0x73, 0x73, 0x5f, 0x73, 0x77, 0x65
        /*0026*/ 	.byte	0x65, 0x70, 0x5f, 0x73, 0x72, 0x63, 0x2f, 0x69, 0x6e, 0x63, 0x6c, 0x75, 0x64, 0x65, 0x2f, 0x63
        /*0036*/ 	.byte	0x75, 0x74, 0x65, 0x2f, 0x70, 0x6f, 0x69, 0x6e, 0x74, 0x65, 0x72, 0x5f, 0x66, 0x6c, 0x61, 0x67
        /*0046*/ 	.byte	0x67, 0x65, 0x64, 0x2e, 0x68, 0x70, 0x70, 0x00
	.type		$str$26,@object
	.size		$str$26,($str$25 - $str$26)
$str$26:
        /*004e*/ 	.byte	0x2f, 0x74, 0x6d, 0x70, 0x2f, 0x63, 0x75, 0x74, 0x6c, 0x61, 0x73, 0x73, 0x5f, 0x73, 0x77, 0x65
        /*005e*/ 	.byte	0x65, 0x70, 0x5f, 0x73, 0x72, 0x63, 0x2f, 0x69, 0x6e, 0x63, 0x6c, 0x75, 0x64, 0x65, 0x2f, 0x63
        /*006e*/ 	.byte	0x75, 0x74, 0x65, 0x2f, 0x61, 0x74, 0x6f, 0x6d, 0x2f, 0x63, 0x6f, 0x70, 0x79, 0x5f, 0x74, 0x72
        /*007e*/ 	.byte	0x61, 0x69, 0x74, 0x73, 0x5f, 0x73, 0x6d, 0x31, 0x30, 0x30, 0x2e, 0x68, 0x70, 0x70, 0x00
	.type		$str$25,@object
	.size		$str$25,(__unnamed_1 - $str$25)
$str$25:
        /*008d*/ 	.byte	0x28, 0x28, 0x75, 0x69, 0x6e, 0x74, 0x33, 0x32, 0x5f, 0x74, 0x28, 0x74, 0x68, 0x72, 0x65, 0x61
        /*009d*/ 	.byte	0x64, 0x49, 0x64, 0x78, 0x2e, 0x78, 0x29, 0x20, 0x2f, 0x20, 0x33, 0x32, 0x29, 0x20, 0x25, 0x20
        /*00ad*/ 	.byte	0x34, 0x29, 0x20, 0x3d, 0x3d, 0x20, 0x28, 0x28, 0x28, 0x74, 0x6d, 0x65, 0x6d, 0x5f, 0x61, 0x64
        /*00bd*/ 	.byte	0x64, 0x72, 0x20, 0x3e, 0x3e, 0x20, 0x31, 0x36, 0x29, 0x20, 0x2f, 0x20, 0x33, 0x32, 0x29, 0x20
        /*00cd*/ 	.byte	0x25, 0x20, 0x34, 0x29, 0x00
	.type		__unnamed_1,@object
	.size		__unnamed_1,(__unnamed_2 - __unnamed_1)
__unnamed_1:
        /*00d2*/ 	.byte	0x61, 0x75, 0x74, 0x6f, 0x20, 0x63, 0x75, 0x74, 0x65, 0x3a, 0x3a, 0x61, 0x73, 0x5f, 0x70, 0x6f
        /* <DEDUP_REMOVED lines=24> */
        /*0262*/ 	.byte	0x3a, 0x3a, 0x43, 0x3c, 0x34, 0x30, 0x39, 0x36, 0x3e, 0x3e, 0x3e, 0x3e, 0x5d, 0x00
	.type		__unnamed_2,@object
	.size		__unnamed_2,(.L_2 - __unnamed_2)
__unnamed_2:
        /* <DEDUP_REMOVED lines=40> */
        /*04f0*/ 	.byte	0x74, 0x65, 0x3a, 0x3a, 0x43, 0x3c, 0x30, 0x3e, 0x3e, 0x3e, 0x3e, 0x5d, 0x00
.L_2:


//--------------------- .nv.shared._ZN7cutlass13device_kernelINS_4gemm6kernel13GemmUniversalIN4cute5tupleIJiiiiEEENS1_10collective13CollectiveMmaINS1_35MainloopSm100TmaUmmaWarpSpecializedILi13ELi2ELi4ENS5_IJNS4_1CILi4EEESB_NSA_ILi1EEEEEEEENS5_IJNSA_ILi128EEESF_SF_EEENS_12float_e4m3_tENS5_IJlSC_lEEESH_SI_NS4_8TiledMMAINS4_8MMA_AtomIJNS4_10MMA_TraitsINS4_25SM100_MMA_F8F6F4_2x1SM_SSEJSH_SH_fSF_SF_NS4_17integral_constantINS4_4UMMA5MajorELSP_0EEESQ_NSN_INSO_7ScaleInELSR_0EEESS_EEEEEENS4_6LayoutINS5_IJSC_SC_SC_EEENS5_IJNSA_ILi0EEESX_SX_EEEEENS5_IJNS4_10UnderscoreES10_S10_EEEEENS4_28SM100_TMA_2SM_LOAD_MULTICASTENS4_14ComposedLayoutINS4_7SwizzleILi3ELi4ELi3EEENS4_18smem_ptr_flag_bitsILi8EEENSV_INS5_IJNSA_ILi8EEESF_EEENS5_IJSF_SC_EEEEEEEvNS4_8identityES13_S1D_vS1E_EENS_8epilogue10collective18CollectiveEpilogueINS1G_23Sm100TmaWarpSpecializedILi2ELi2ELi32ELb0ELb0EEEJNS5_IJNSA_ILi64EEESF_SF_EEENS5_IJNSV_IS1L_SC_EENSV_INS5_IJNSA_ILi32EEENSA_ILi2EEEEEENS5_IJSC_S1L_EEEEEEEESH_SI_SH_SI_NS1G_6fusion15FusionCallbacksIS1K_NS1U_17LinearCombinationISH_fSH_fLNS_15FloatRoundStyleE2EEES1M_S1T_JEEENS4_5SM1004TMEM4LOAD26SM100_TMEM_LOAD_32dp32b32xENS4_13SM90_TMA_LOADENS14_INS15_ILi1ELi4ELi3EEES18_NSV_INS5_IJS19_S1O_EEENS5_IJS1O_SC_EEEEEEENS4_39AutoVectorizingCopyWithAssumedAlignmentILi128EEENS4_14SM90_TMA_STOREES29_S2B_S2B_EEEvvEEEEvNT_6ParamsE --------------------------
	.section	.nv.shared._ZN7cutlass13device_kernelINS_4gemm6kernel13GemmUniversalIN4cute5tupleIJiiiiEEENS1_10collective13CollectiveMmaINS1_35MainloopSm100TmaUmmaWarpSpecializedILi13ELi2ELi4ENS5_IJNS4_1CILi4EEESB_NSA_ILi1EEEEEEEENS5_IJNSA_ILi128EEESF_SF_EEENS_12float_e4m3_tENS5_IJlSC_lEEESH_SI_NS4_8TiledMMAINS4_8MMA_AtomIJNS4_10MMA_TraitsINS4_25SM100_MMA_F8F6F4_2x1SM_SSEJSH_SH_fSF_SF_NS4_17integral_constantINS4_4UMMA5MajorELSP_0EEESQ_NSN_INSO_7ScaleInELSR_0EEESS_EEEEEENS4_6LayoutINS5_IJSC_SC_SC_EEENS5_IJNSA_ILi0EEESX_SX_EEEEENS5_IJNS4_10UnderscoreES10_S10_EEEEENS4_28SM100_TMA_2SM_LOAD_MULTICASTENS4_14ComposedLayoutINS4_7SwizzleILi3ELi4ELi3EEENS4_18smem_ptr_flag_bitsILi8EEENSV_INS5_IJNSA_ILi8EEESF_EEENS5_IJSF_SC_EEEEEEEvNS4_8identityES13_S1D_vS1E_EENS_8epilogue10collective18CollectiveEpilogueINS1G_23Sm100TmaWarpSpecializedILi2ELi2ELi32ELb0ELb0EEEJNS5_IJNSA_ILi64EEESF_SF_EEENS5_IJNSV_IS1L_SC_EENSV_INS5_IJNSA_ILi32EEENSA_ILi2EEEEEENS5_IJSC_S1L_EEEEEEEESH_SI_SH_SI_NS1G_6fusion15FusionCallbacksIS1K_NS1U_17LinearCombinationISH_fSH_fLNS_15FloatRoundStyleE2EEES1M_S1T_JEEENS4_5SM1004TMEM4LOAD26SM100_TMEM_LOAD_32dp32b32xENS4_13SM90_TMA_LOADENS14_INS15_ILi1ELi4ELi3EEES18_NSV_INS5_IJS19_S1O_EEENS5_IJS1O_SC_EEEEEEENS4_39AutoVectorizingCopyWithAssumedAlignmentILi128EEENS4_14SM90_TMA_STOREES29_S2B_S2B_EEEvvEEEEvNT_6ParamsE,"aw",@nobits
	.sectionflags	@""
	.align	16
	.zero		1024


//--------------------- .nv.shared.reserved.0     --------------------------
	.section	.nv.shared.reserved.0,"aw",@nobits
	.weak		__nv_reservedSMEM_offset_0_alias
	.size		__nv_reservedSMEM_offset_0_alias, 0, 64
	.other		__nv_reservedSMEM_offset_0_alias,@"STO_CUDA_RESERVED_SHARED STV_DEFAULT"
__nv_reservedSMEM_offset_0_alias:
	.zero		0
.nv.shared.reserved.0:
	.zero		64
	.weak		__nv_reservedSMEM_tcgen05_partition
	.type		__nv_reservedSMEM_tcgen05_partition,@object
	.size		__nv_reservedSMEM_tcgen05_partition,(.L_0 - __nv_reservedSMEM_tcgen05_partition)
__nv_reservedSMEM_tcgen05_partition:
	.zero		32
.L_0:


//--------------------- .nv.global                --------------------------
	.section	.nv.global,"aw",@nobits
.nv.global:
	.type		_ZN40_INTERNAL_5bc4bcde_4_k_cu_9fc5b1cc_290364cute1_E,@object
	.size		_ZN40_INTERNAL_5bc4bcde_4_k_cu_9fc5b1cc_290364cute1_E,(_ZN40_INTERNAL_5bc4bcde_4_k_cu_9fc5b1cc_290364cuda3std3__45__cpo6cbeginE - _ZN40_INTERNAL_5bc4bcde_4_k_cu_9fc5b1cc_290364cute1_E)
_ZN40_INTERNAL_5bc4bcde_4_k_cu_9fc5b1cc_290364cute1_E:
	.zero		1
	.type		_ZN40_INTERNAL_5bc4bcde_4_k_cu_9fc5b1cc_290364cuda3std3__45__cpo6cbeginE,@object
	.size		_ZN40_INTERNAL_5bc4bcde_4_k_cu_9fc5b1cc_290364cuda3std3__45__cpo6cbeginE,(_ZN40_INTERNAL_5bc4bcde_4_k_cu_9fc5b1cc_290364cuda3std3__48in_placeE - _ZN40_INTERNAL_5bc4bcde_4_k_cu_9fc5b1cc_290364cuda3std3__45__cpo6cbeginE)
_ZN40_INTERNAL_5bc4bcde_4_k_cu_9fc5b1cc_290364cuda3std3__45__cpo6cbeginE:
	.zero		1
	.type		_ZN40_INTERNAL_5bc4bcde_4_k_cu_9fc5b1cc_290364cuda3std3__48in_placeE,@object
	.size		_ZN40_INTERNAL_5bc4bcde_4_k_cu_9fc5b1cc_290364cuda3std3__48in_placeE,(_ZN40_INTERNAL_5bc4bcde_4_k_cu_9fc5b1cc_290364cuda3std6ranges3__45__cpo9iter_moveE - _ZN40_INTERNAL_5bc4bcde_4_k_cu_9fc5b1cc_290364cuda3std3__48in_placeE)
_ZN40_INTERNAL_5bc4bcde_4_k_cu_9fc5b1cc_290364cuda3std3__48in_placeE:
	.zero		1
	.type		_ZN40_INTERNAL_5bc4bcde_4_k_cu_9fc5b1cc_290364cuda3std6ranges3__45__cpo9iter_moveE,@object
	.size		_ZN40_INTERNAL_5bc4bcde_4_k_cu_9fc5b1cc_290364cuda3std6ranges3__45__cpo9iter_moveE,(_ZN40_INTERNAL_5bc4bcde_4_k_cu_9fc5b1cc_290364cuda3std3__45__cpo5beginE - _ZN40_INTERNAL_5bc4bcde_4_k_cu_9fc5b1cc_290364cuda3std6ranges3__45__cpo9iter_moveE)
_ZN40_INTERNAL_5bc4bcde_4_k_cu_9fc5b1cc_290364cuda3std6ranges3__45__cpo9iter_moveE:
	.zero		1
	.type		_ZN40_INTERNAL_5bc4bcde_4_k_cu_9fc5b1cc_290364cuda3std3__45__cpo5beginE,@object
	.size		_ZN40_INTERNAL_5bc4bcde_4_k_cu_9fc5b1cc_290364cuda3std3__45__cpo5beginE,(_ZN40_INTERNAL_5bc4bcde_4_k_cu_9fc5b1cc_290364cuda3std3__442_GLOBAL__N__5bc4bcde_4_k_cu_9fc5b1cc_290366ignoreE - _ZN40_INTERNAL_5bc4bcde_4_k_cu_9fc5b1cc_290364cuda3std3__45__cpo5beginE)
_ZN40_INTERNAL_5bc4bcde_4_k_cu_9fc5b1cc_290364cuda3std3__45__cpo5beginE:
	.zero		1
	.type		_ZN40_INTERNAL_5bc4bcde_4_k_cu_9fc5b1cc_290364cuda3std3__442_GLOBAL__N__5bc4bcde_4_k_cu_9fc5b1cc_290366ignoreE,@object
	.size		_ZN40_INTERNAL_5bc4bcde_4_k_cu_9fc5b1cc_290364cuda3std3__442_GLOBAL__N__5bc4bcde_4_k_cu_9fc5b1cc_290366ignoreE,(_ZN40_INTERNAL_5bc4bcde_4_k_cu_9fc5b1cc_290364cute7productE - _ZN40_INTERNAL_5bc4bcde_4_k_cu_9fc5b1cc_290364cuda3std3__442_GLOBAL__N__5bc4bcde_4_k_cu_9fc5b1cc_290366ignoreE)
_ZN40_INTERNAL_5bc4bcde_4_k_cu_9fc5b1cc_290364cuda3std3__442_GLOBAL__N__5bc4bcde_4_k_cu_9fc5b1cc_290366ignoreE:
	.zero		1
	.type		_ZN40_INTERNAL_5bc4bcde_4_k_cu_9fc5b1cc_290364cute7productE,@object
	.size		_ZN40_INTERNAL_5bc4bcde_4_k_cu_9fc5b1cc_290364cute7productE,(_ZN40_INTERNAL_5bc4bcde_4_k_cu_9fc5b1cc_290364cuda3std3__45__cpo3endE - _ZN40_INTERNAL_5bc4bcde_4_k_cu_9fc5b1cc_290364cute7productE)
_ZN40_INTERNAL_5bc4bcde_4_k_cu_9fc5b1cc_290364cute7productE:
	.zero		1
	.type		_ZN40_INTERNAL_5bc4bcde_4_k_cu_9fc5b1cc_290364cuda3std3__45__cpo3endE,@object
	.size		_ZN40_INTERNAL_5bc4bcde_4_k_cu_9fc5b1cc_290364cuda3std3__45__cpo3endE,(_ZN40_INTERNAL_5bc4bcde_4_k_cu_9fc5b1cc_290364cuda3std3__419piecewise_constructE - _ZN40_INTERNAL_5bc4bcde_4_k_cu_9fc5b1cc_290364cuda3std3__45__cpo3endE)
_ZN40_INTERNAL_5bc4bcde_4_k_cu_9fc5b1cc_290364cuda3std3__45__cpo3endE:
	.zero		1
	.type		_ZN40_INTERNAL_5bc4bcde_4_k_cu_9fc5b1cc_290364cuda3std3__419piecewise_constructE,@object
	.size		_ZN40_INTERNAL_5bc4bcde_4_k_cu_9fc5b1cc_290364cuda3std3__419piecewise_constructE,(_ZN40_INTERNAL_5bc4bcde_4_k_cu_9fc5b1cc_290364cuda3std3__45__cpo4cendE - _ZN40_INTERNAL_5bc4bcde_4_k_cu_9fc5b1cc_290364cuda3std3__419piecewise_constructE)
_ZN40_INTERNAL_5bc4bcde_4_k_cu_9fc5b1cc_290364cuda3std3__419piecewise_constructE:
	.zero		1
	.type		_ZN40_INTERNAL_5bc4bcde_4_k_cu_9fc5b1cc_290364cuda3std3__45__cpo4cendE,@object
	.size		_ZN40_INTERNAL_5bc4bcde_4_k_cu_9fc5b1cc_290364cuda3std3__45__cpo4cendE,(_ZN40_INTERNAL_5bc4bcde_4_k_cu_9fc5b1cc_290364cuda3std6ranges3__45__cpo4swapE - _ZN40_INTERNAL_5bc4bcde_4_k_cu_9fc5b1cc_290364cuda3std3__45__cpo4cendE)
_ZN40_INTERNAL_5bc4bcde_4_k_cu_9fc5b1cc_290364cuda3std3__45__cpo4cendE:
	.zero		1
	.type		_ZN40_INTERNAL_5bc4bcde_4_k_cu_9fc5b1cc_290364cuda3std6ranges3__45__cpo4swapE,@object
	.size		_ZN40_INTERNAL_5bc4bcde_4_k_cu_9fc5b1cc_290364cuda3std6ranges3__45__cpo4swapE,(.L_10 - _ZN40_INTERNAL_5bc4bcde_4_k_cu_9fc5b1cc_290364cuda3std6ranges3__45__cpo4swapE)
_ZN40_INTERNAL_5bc4bcde_4_k_cu_9fc5b1cc_290364cuda3std6ranges3__45__cpo4swapE:
	.zero		1
.L_10:


//--------------------- .nv.constant0._ZN7cutlass13device_kernelINS_4gemm6kernel13GemmUniversalIN4cute5tupleIJiiiiEEENS1_10collective13CollectiveMmaINS1_35MainloopSm100TmaUmmaWarpSpecializedILi13ELi2ELi4ENS5_IJNS4_1CILi4EEESB_NSA_ILi1EEEEEEEENS5_IJNSA_ILi128EEESF_SF_EEENS_12float_e4m3_tENS5_IJlSC_lEEESH_SI_NS4_8TiledMMAINS4_8MMA_AtomIJNS4_10MMA_TraitsINS4_25SM100_MMA_F8F6F4_2x1SM_SSEJSH_SH_fSF_SF_NS4_17integral_constantINS4_4UMMA5MajorELSP_0EEESQ_NSN_INSO_7ScaleInELSR_0EEESS_EEEEEENS4_6LayoutINS5_IJSC_SC_SC_EEENS5_IJNSA_ILi0EEESX_SX_EEEEENS5_IJNS4_10UnderscoreES10_S10_EEEEENS4_28SM100_TMA_2SM_LOAD_MULTICASTENS4_14ComposedLayoutINS4_7SwizzleILi3ELi4ELi3EEENS4_18smem_ptr_flag_bitsILi8EEENSV_INS5_IJNSA_ILi8EEESF_EEENS5_IJSF_SC_EEEEEEEvNS4_8identityES13_S1D_vS1E_EENS_8epilogue10collective18CollectiveEpilogueINS1G_23Sm100TmaWarpSpecializedILi2ELi2ELi32ELb0ELb0EEEJNS5_IJNSA_ILi64EEESF_SF_EEENS5_IJNSV_IS1L_SC_EENSV_INS5_IJNSA_ILi32EEENSA_ILi2EEEEEENS5_IJSC_S1L_EEEEEEEESH_SI_SH_SI_NS1G_6fusion15FusionCallbacksIS1K_NS1U_17LinearCombinationISH_fSH_fLNS_15FloatRoundStyleE2EEES1M_S1T_JEEENS4_5SM1004TMEM4LOAD26SM100_TMEM_LOAD_32dp32b32xENS4_13SM90_TMA_LOADENS14_INS15_ILi1ELi4ELi3EEES18_NSV_INS5_IJS19_S1O_EEENS5_IJS1O_SC_EEEEEEENS4_39AutoVectorizingCopyWithAssumedAlignmentILi128EEENS4_14SM90_TMA_STOREES29_S2B_S2B_EEEvvEEEEvNT_6ParamsE --------------------------
	.section	.nv.constant0._ZN7cutlass13device_kernelINS_4gemm6kernel13GemmUniversalIN4cute5tupleIJiiiiEEENS1_10collective13CollectiveMmaINS1_35MainloopSm100TmaUmmaWarpSpecializedILi13ELi2ELi4ENS5_IJNS4_1CILi4EEESB_NSA_ILi1EEEEEEEENS5_IJNSA_ILi128EEESF_SF_EEENS_12float_e4m3_tENS5_IJlSC_lEEESH_SI_NS4_8TiledMMAINS4_8MMA_AtomIJNS4_10MMA_TraitsINS4_25SM100_MMA_F8F6F4_2x1SM_SSEJSH_SH_fSF_SF_NS4_17integral_constantINS4_4UMMA5MajorELSP_0EEESQ_NSN_INSO_7ScaleInELSR_0EEESS_EEEEEENS4_6LayoutINS5_IJSC_SC_SC_EEENS5_IJNSA_ILi0EEESX_SX_EEEEENS5_IJNS4_10UnderscoreES10_S10_EEEEENS4_28SM100_TMA_2SM_LOAD_MULTICASTENS4_14ComposedLayoutINS4_7SwizzleILi3ELi4ELi3EEENS4_18smem_ptr_flag_bitsILi8EEENSV_INS5_IJNSA_ILi8EEESF_EEENS5_IJSF_SC_EEEEEEEvNS4_8identityES13_S1D_vS1E_EENS_8epilogue10collective18CollectiveEpilogueINS1G_23Sm100TmaWarpSpecializedILi2ELi2ELi32ELb0ELb0EEEJNS5_IJNSA_ILi64EEESF_SF_EEENS5_IJNSV_IS1L_SC_EENSV_INS5_IJNSA_ILi32EEENSA_ILi2EEEEEENS5_IJSC_S1L_EEEEEEEESH_SI_SH_SI_NS1G_6fusion15FusionCallbacksIS1K_NS1U_17LinearCombinationISH_fSH_fLNS_15FloatRoundStyleE2EEES1M_S1T_JEEENS4_5SM1004TMEM4LOAD26SM100_TMEM_LOAD_32dp32b32xENS4_13SM90_TMA_LOADENS14_INS15_ILi1ELi4ELi3EEES18_NSV_INS5_IJS19_S1O_EEENS5_IJS1O_SC_EEEEEEENS4_39AutoVectorizingCopyWithAssumedAlignmentILi128EEENS4_14SM90_TMA_STOREES29_S2B_S2B_EEEvvEEEEvNT_6ParamsE,"a",@progbits
	.sectionflags	@""
	.align	4
.nv.constant0._ZN7cutlass13device_kernelINS_4gemm6kernel13GemmUniversalIN4cute5tupleIJiiiiEEENS1_10collective13CollectiveMmaINS1_35MainloopSm100TmaUmmaWarpSpecializedILi13ELi2ELi4ENS5_IJNS4_1CILi4EEESB_NSA_ILi1EEEEEEEENS5_IJNSA_ILi128EEESF_SF_EEENS_12float_e4m3_tENS5_IJlSC_lEEESH_SI_NS4_8TiledMMAINS4_8MMA_AtomIJNS4_10MMA_TraitsINS4_25SM100_MMA_F8F6F4_2x1SM_SSEJSH_SH_fSF_SF_NS4_17integral_constantINS4_4UMMA5MajorELSP_0EEESQ_NSN_INSO_7ScaleInELSR_0EEESS_EEEEEENS4_6LayoutINS5_IJSC_SC_SC_EEENS5_IJNSA_ILi0EEESX_SX_EEEEENS5_IJNS4_10UnderscoreES10_S10_EEEEENS4_28SM100_TMA_2SM_LOAD_MULTICASTENS4_14ComposedLayoutINS4_7SwizzleILi3ELi4ELi3EEENS4_18smem_ptr_flag_bitsILi8EEENSV_INS5_IJNSA_ILi8EEESF_EEENS5_IJSF_SC_EEEEEEEvNS4_8identityES13_S1D_vS1E_EENS_8epilogue10collective18CollectiveEpilogueINS1G_23Sm100TmaWarpSpecializedILi2ELi2ELi32ELb0ELb0EEEJNS5_IJNSA_ILi64EEESF_SF_EEENS5_IJNSV_IS1L_SC_EENSV_INS5_IJNSA_ILi32EEENSA_ILi2EEEEEENS5_IJSC_S1L_EEEEEEEESH_SI_SH_SI_NS1G_6fusion15FusionCallbacksIS1K_NS1U_17LinearCombinationISH_fSH_fLNS_15FloatRoundStyleE2EEES1M_S1T_JEEENS4_5SM1004TMEM4LOAD26SM100_TMEM_LOAD_32dp32b32xENS4_13SM90_TMA_LOADENS14_INS15_ILi1ELi4ELi3EEES18_NSV_INS5_IJS19_S1O_EEENS5_IJS1O_SC_EEEEEEENS4_39AutoVectorizingCopyWithAssumedAlignmentILi128EEENS4_14SM90_TMA_STOREES29_S2B_S2B_EEEvvEEEEvNT_6ParamsE:
	.zero		2944


//--------------------- SYMBOLS --------------------------

	.type		.nv.reservedSmem.offset0,@object
	.size		.nv.reservedSmem.offset0,0x4
	.type		.nv.reservedSmem.cap,@object
	.size		.nv.reservedSmem.cap,0x4
	.type		__assertfail,@function
